def gluon_tcgen05(
    a_ptr,
    b_ptr,
    c_ptr,
    M,
    N,
    K,
    stride_am,
    stride_bk,
    stride_cm,
    BLOCK_M: gl.constexpr,
    BLOCK_N: gl.constexpr,
    BLOCK_K: gl.constexpr,
    DTYPE: gl.constexpr,
    A_LAYOUT: gl.constexpr,
    B_LAYOUT: gl.constexpr,
    C_LAYOUT: gl.constexpr,
    B_SHAPE: gl.constexpr,
    TMEM_LAYOUT: gl.constexpr,
    TMEM_REG: gl.constexpr,
    TRANS_B: gl.constexpr,
    NUM_BUFFERS: gl.constexpr,
):
    a_desc = tma.make_tensor_descriptor(
        a_ptr, [M, K], [stride_am, 1], [BLOCK_M, BLOCK_K], A_LAYOUT
    )
    b_desc = tma.make_tensor_descriptor(
        b_ptr,
        [N, K] if TRANS_B else [K, N],
        [stride_bk, 1],
        B_SHAPE,
        B_LAYOUT,
    )
    c_desc = tma.make_tensor_descriptor(
        c_ptr, [M, N], [stride_cm, 1], [BLOCK_M, BLOCK_N], C_LAYOUT
    )

    a_bufs = gl.allocate_shared_memory(
        DTYPE, [NUM_BUFFERS, BLOCK_M, BLOCK_K], A_LAYOUT
    )
    b_bufs = gl.allocate_shared_memory(DTYPE, [NUM_BUFFERS] + B_SHAPE, B_LAYOUT)

    pid_m = gl.program_id(0)
    pid_n = gl.program_id(1)
    off_m = pid_m * BLOCK_M
    off_n = pid_n * BLOCK_N

    tma_bars = gl.allocate_shared_memory(
        gl.int64, [NUM_BUFFERS, 1], mbarrier.MBarrierLayout()
    )
    mma_bars = gl.allocate_shared_memory(
        gl.int64, [NUM_BUFFERS, 1], mbarrier.MBarrierLayout()
    )
    for i in gl.static_range(NUM_BUFFERS):
        mbarrier.init(tma_bars.index(i), count=1)
        mbarrier.init(mma_bars.index(i), count=1)

    acc_tmem = allocate_tensor_memory(gl.float32, [BLOCK_M, BLOCK_N], TMEM_LAYOUT)
    idx = 0
    phase = 0
    use_acc = False
    for k in range(0, K, BLOCK_K):
        a = a_bufs.index(idx)
        b = b_bufs.index(idx)
        tma_bar = tma_bars.index(idx)
        mma_bar = mma_bars.index(idx)
        mbarrier.expect(
            tma_bar, a_desc.block_type.nbytes + b_desc.block_type.nbytes
        )
        tma.async_copy_global_to_shared(a_desc, [off_m, k], tma_bar, a)
        tma.async_copy_global_to_shared(
            b_desc, [off_n, k] if TRANS_B else [k, off_n], tma_bar, b
        )
        mbarrier.wait(tma_bar, phase=phase)

        if TRANS_B:
            b = b.permute((1, 0))
        tcgen05_mma(a, b, acc_tmem, use_acc=use_acc)
        tcgen05_commit(mma_bar)
        mbarrier.wait(mma_bar, phase=phase)
        use_acc = True

        idx += 1
        if idx == NUM_BUFFERS:
            idx = 0
            phase ^= 1

    for i in gl.static_range(NUM_BUFFERS):
        mbarrier.invalidate(tma_bars.index(i))
        mbarrier.invalidate(mma_bars.index(i))

    acc = acc_tmem.load(TMEM_REG)
    c_smem = gl.allocate_shared_memory(DTYPE, [BLOCK_M, BLOCK_N], C_LAYOUT)
    c_smem.store(acc.to(DTYPE))
    fence_async_shared()
    tma.async_copy_shared_to_global(c_desc, [off_m, off_n], c_smem)
    tma.store_wait(pendings=0)

# config = {"BLOCK_K": 64, "BLOCK_M": 64, "BLOCK_N": 256, "arch": "sm_100", "dtype": "fp8e4m3", "num_buffers": 4, "num_warps": 8, "trans_b": 1}
# arch = sm_100


// ===== COMPILED SASS (sm_100a) =====

	.target	sm_100a

	.elftype	@"ET_EXEC"


//--------------------- .note.nv.tkinfo           --------------------------
	.section	.note.nv.tkinfo,"",@"SHT_NOTE"
	.sectionflags	@"SHF_NOTE_NV_TKINFO"
	.tkinfo
        /*0018*/ 	.word	0x00000081
        /*0030*/ 	.string	""
        /*0030*/ 	.string	"ptxas-blackwell"
        /*0030*/ 	.string	"Cuda compilation tools, release 12.9, V12.9.86"
        /*0030*/ 	.string	"Build cuda_12.9.r12.9/compiler.36037853_0"
        /*0030*/ 	.string	"-v  -suppress-debug-info  -lineinfo  -arch sm_100a "



//--------------------- .note.nv.cuver            --------------------------
	.section	.note.nv.cuver,"",@"SHT_NOTE"
	.sectionflags	@"SHF_NOTE_NV_CUVER"
        /*0018*/ 	.short	0x0001
        /*001a*/ 	.short	0x0064
        /*001c*/ 	.short	0x0001
        /*001e*/ 	.short	0x0000
        /*0020*/ 	.short	0x0001
        /*0022*/ 	.short	0x0000


//--------------------- .nv.info                  --------------------------
	.section	.nv.info,"",@"SHT_CUDA_INFO"
	.align	4


	//----- nvinfo : EIATTR_REGCOUNT
	.align		4
        /*0000*/ 	.byte	0x04, 0x2f
        /*0002*/ 	.short	(.L_4 - .L_3)
	.align		4
.L_3:
        /*0004*/ 	.word	index@(gluon_tcgen05)
        /*0008*/ 	.word	0x00000047


	//----- nvinfo : EIATTR_FRAME_SIZE
	.align		4
.L_4:
        /*000c*/ 	.byte	0x04, 0x11
        /*000e*/ 	.short	(.L_6 - .L_5)
	.align		4
.L_5:
        /*0010*/ 	.word	index@($__internal_2_$__cuda_sm10x_tcgen05_guardrail_trap_unallocated_columns_being_dealloced)
        /*0014*/ 	.word	0x00000000


	//----- nvinfo : EIATTR_FRAME_SIZE
	.align		4
.L_6:
        /*0018*/ 	.byte	0x04, 0x11
        /*001a*/ 	.short	(.L_8 - .L_7)
	.align		4
.L_7:
        /*001c*/ 	.word	index@($__internal_1_$__cuda_sm10x_tcgen05_guardrail_trap_phase_invalid_during_alloc)
        /*0020*/ 	.word	0x00000000


	//----- nvinfo : EIATTR_FRAME_SIZE
	.align		4
.L_8:
        /*0024*/ 	.byte	0x04, 0x11
        /*0026*/ 	.short	(.L_10 - .L_9)
	.align		4
.L_9:
        /*0028*/ 	.word	index@($__internal_0_$__cuda_sm10x_tcgen05_guardrail_trap_col_being_dealloced_not_returned_by_alloc)
        /*002c*/ 	.word	0x00000000


	//----- nvinfo : EIATTR_FRAME_SIZE
	.align		4
.L_10:
        /*0030*/ 	.byte	0x04, 0x11
        /*0032*/ 	.short	(.L_12 - .L_11)
	.align		4
.L_11:
        /*0034*/ 	.word	index@(gluon_tcgen05)
        /*0038*/ 	.word	0x00000000


	//----- nvinfo : EIATTR_MIN_STACK_SIZE
	.align		4
.L_12:
        /*003c*/ 	.byte	0x04, 0x12
        /*003e*/ 	.short	(.L_14 - .L_13)
	.align		4
.L_13:
        /*0040*/ 	.word	index@(gluon_tcgen05)
        /*0044*/ 	.word	0x00000000
.L_14:


//--------------------- .nv.info.gluon_tcgen05    --------------------------
	.section	.nv.info.gluon_tcgen05,"",@"SHT_CUDA_INFO"
	.sectionflags	@""
	.align	4


	//----- nvinfo : EIATTR_CUDA_API_VERSION
	.align		4
        /*0000*/ 	.byte	0x04, 0x37
        /*0002*/ 	.short	(.L_16 - .L_15)
.L_15:
        /*0004*/ 	.word	0x00000081


	//----- nvinfo : EIATTR_KPARAM_INFO
	.align		4
.L_16:
        /*0008*/ 	.byte	0x04, 0x17
        /*000a*/ 	.short	(.L_18 - .L_17)
.L_17:
        /*000c*/ 	.word	0x00000000
        /*0010*/ 	.short	0x000a
        /*0012*/ 	.short	0x0048
        /*0014*/ 	.byte	0x00, 0xf4, 0x21, 0x00


	//----- nvinfo : EIATTR_KPARAM_INFO
	.align		4
.L_18:
        /*0018*/ 	.byte	0x04, 0x17
        /*001a*/ 	.short	(.L_20 - .L_19)
.L_19:
        /*001c*/ 	.word	0x00000000
        /*0020*/ 	.short	0x0009
        /*0022*/ 	.short	0x0040
        /*0024*/ 	.byte	0x00, 0xf4, 0x21, 0x00


	//----- nvinfo : EIATTR_KPARAM_INFO
	.align		4
.L_20:
        /*0028*/ 	.byte	0x04, 0x17
        /*002a*/ 	.short	(.L_22 - .L_21)
.L_21:
        /*002c*/ 	.word	0x00000000
        /*0030*/ 	.short	0x0008
        /*0032*/ 	.short	0x0038
        /*0034*/ 	.byte	0x00, 0xf0, 0x21, 0x00


	//----- nvinfo : EIATTR_KPARAM_INFO
	.align		4
.L_22:
        /*0038*/ 	.byte	0x04, 0x17
        /*003a*/ 	.short	(.L_24 - .L_23)
.L_23:
        /*003c*/ 	.word	0x00000000
        /*0040*/ 	.short	0x0007
        /*0042*/ 	.short	0x0030
        /*0044*/ 	.byte	0x00, 0xf0, 0x21, 0x00


	//----- nvinfo : EIATTR_KPARAM_INFO
	.align		4
.L_24:
        /*0048*/ 	.byte	0x04, 0x17
        /*004a*/ 	.short	(.L_26 - .L_25)
.L_25:
        /*004c*/ 	.word	0x00000000
        /*0050*/ 	.short	0x0006
        /*0052*/ 	.short	0x0028
        /*0054*/ 	.byte	0x00, 0xf0, 0x21, 0x00


	//----- nvinfo : EIATTR_KPARAM_INFO
	.align		4
.L_26:
        /*0058*/ 	.byte	0x04, 0x17
        /*005a*/ 	.short	(.L_28 - .L_27)
.L_27:
        /*005c*/ 	.word	0x00000000
        /*0060*/ 	.short	0x0005
        /*0062*/ 	.short	0x0020
        /*0064*/ 	.byte	0x00, 0xf0, 0x11, 0x00


	//----- nvinfo : EIATTR_KPARAM_INFO
	.align		4
.L_28:
        /*0068*/ 	.byte	0x04, 0x17
        /*006a*/ 	.short	(.L_30 - .L_29)
.L_29:
        /*006c*/ 	.word	0x00000000
        /*0070*/ 	.short	0x0004
        /*0072*/ 	.short	0x001c
        /*0074*/ 	.byte	0x00, 0xf0, 0x11, 0x00


	//----- nvinfo : EIATTR_KPARAM_INFO
	.align		4
.L_30:
        /*0078*/ 	.byte	0x04, 0x17
        /*007a*/ 	.short	(.L_32 - .L_31)
.L_31:
        /*007c*/ 	.word	0x00000000
        /*0080*/ 	.short	0x0003
        /*0082*/ 	.short	0x0018
        /*0084*/ 	.byte	0x00, 0xf0, 0x11, 0x00


	//----- nvinfo : EIATTR_KPARAM_INFO
	.align		4
.L_32:
        /*0088*/ 	.byte	0x04, 0x17
        /*008a*/ 	.short	(.L_34 - .L_33)
.L_33:
        /*008c*/ 	.word	0x00000000
        /*0090*/ 	.short	0x0002
        /*0092*/ 	.short	0x0010
        /*0094*/ 	.byte	0x00, 0xf4, 0x21, 0x00


	//----- nvinfo : EIATTR_KPARAM_INFO
	.align		4
.L_34:
        /*0098*/ 	.byte	0x04, 0x17
        /*009a*/ 	.short	(.L_36 - .L_35)
.L_35:
        /*009c*/ 	.word	0x00000000
        /*00a0*/ 	.short	0x0001
        /*00a2*/ 	.short	0x0008
        /*00a4*/ 	.byte	0x00, 0xf4, 0x21, 0x00


	//----- nvinfo : EIATTR_KPARAM_INFO
	.align		4
.L_36:
        /*00a8*/ 	.byte	0x04, 0x17
        /*00aa*/ 	.short	(.L_38 - .L_37)
.L_37:
        /*00ac*/ 	.word	0x00000000
        /*00b0*/ 	.short	0x0000
        /*00b2*/ 	.short	0x0000
        /*00b4*/ 	.byte	0x00, 0xf4, 0x21, 0x00


	//----- nvinfo : EIATTR_AT_ENTRY_FRAGMENTS
	.align		4
.L_38:
        /*00b8*/ 	.byte	0x04, 0x4f
        /*00ba*/ 	.short	(.L_40 - .L_39)


	//   ....[0]....
.L_39:
        /*00bc*/ 	.word	0x00000004


	//----- nvinfo : EIATTR_RESERVED_SMEM_USED
	.align		4
.L_40:
        /*00c0*/ 	.byte	0x01, 0x41
	.zero		2


	//----- nvinfo : EIATTR_SPARSE_MMA_MASK
	.align		4
        /*00c4*/ 	.byte	0x03, 0x50
        /*00c6*/ 	.short	0x0000


	//----- nvinfo : EIATTR_TCGEN05_1CTA_USED
	.align		4
        /*00c8*/ 	.byte	0x01, 0x51
	.zero		2


	//----- nvinfo : EIATTR_MAXREG_COUNT
	.align		4
        /*00cc*/ 	.byte	0x03, 0x1b
        /*00ce*/ 	.short	0x00ff


	//----- nvinfo : EIATTR_NUM_BARRIERS
	.align		4
        /*00d0*/ 	.byte	0x02, 0x4c
        /*00d2*/ 	.byte	0x01
	.zero		1


	//----- nvinfo : EIATTR_INT_WARP_WIDE_INSTR_OFFSETS
	.align		4
        /*00d4*/ 	.byte	0x04, 0x31
        /*00d6*/ 	.short	(.L_42 - .L_41)


	//   ....[0]....
.L_41:
        /*00d8*/ 	.word	0x00001670


	//   ....[1]....
        /*00dc*/ 	.word	0x00001690


	//   ....[2]....
        /*00e0*/ 	.word	0x00001710


	//   ....[3]....
        /*00e4*/ 	.word	0x00001ad0


	//   ....[4]....
        /*00e8*/ 	.word	0x00001ae0


	//   ....[5]....
        /*00ec*/ 	.word	0x00001b40


	//   ....[6]....
        /*00f0*/ 	.word	0x00001b50


	//   ....[7]....
        /*00f4*/ 	.word	0x00001d80


	//   ....[8]....
        /*00f8*/ 	.word	0x00001d90


	//   ....[9]....
        /*00fc*/ 	.word	0x00001f10


	//   ....[10]....
        /*0100*/ 	.word	0x00001f40


	//   ....[11]....
        /*0104*/ 	.word	0x00001f70


	//   ....[12]....
        /*0108*/ 	.word	0x00001f90


	//   ....[13]....
        /*010c*/ 	.word	0x000021b0


	//   ....[14]....
        /*0110*/ 	.word	0x000021c0


	//   ....[15]....
        /*0114*/ 	.word	0x000025a0


	//   ....[16]....
        /*0118*/ 	.word	0x000025b0


	//   ....[17]....
        /*011c*/ 	.word	0x00002a20


	//   ....[18]....
        /*0120*/ 	.word	0x00002a70


	//----- nvinfo : EIATTR_COOP_GROUP_MASK_REGIDS
	.align		4
.L_42:
        /*0124*/ 	.byte	0x04, 0x29
        /*0126*/ 	.short	(.L_44 - .L_43)


	//   ....[0]....
.L_43:
        /*0128*/ 	.word	0xffffffff


	//   ....[1]....
        /*012c*/ 	.word	0xffffffff


	//   ....[2]....
        /*0130*/ 	.word	0xffffffff


	//   ....[3]....
        /*0134*/ 	.word	0xffffffff


	//   ....[4]....
        /*0138*/ 	.word	0xffffffff


	//   ....[5]....
        /*013c*/ 	.word	0xffffffff


	//   ....[6]....
        /*0140*/ 	.word	0xffffffff


	//   ....[7]....
        /*0144*/ 	.word	0xffffffff


	//   ....[8]....
        /*0148*/ 	.word	0xffffffff


	//   ....[9]....
        /*014c*/ 	.word	0xffffffff


	//----- nvinfo : EIATTR_COOP_GROUP_INSTR_OFFSETS
	.align		4
.L_44:
        /*0150*/ 	.byte	0x04, 0x28
        /*0152*/ 	.short	(.L_46 - .L_45)


	//   ....[0]....
.L_45:
        /*0154*/ 	.word	0x00000050


	//   ....[1]....
        /*0158*/ 	.word	0x00000310


	//   ....[2]....
        /*015c*/ 	.word	0x000004f0


	//   ....[3]....
        /*0160*/ 	.word	0x00000980


	//   ....[4]....
        /*0164*/ 	.word	0x00000ac0


	//   ....[5]....
        /*0168*/ 	.word	0x00000fa0


	//   ....[6]....
        /*016c*/ 	.word	0x000010e0


	//   ....[7]....
        /*0170*/ 	.word	0x00001530


	//   ....[8]....
        /*0174*/ 	.word	0x000028b0


	//   ....[9]....
        /*0178*/ 	.word	0x00002b20


	//----- nvinfo : EIATTR_VRC_CTA_INIT_COUNT
	.align		4
.L_46:
        /*017c*/ 	.byte	0x02, 0x4a
        /*017e*/ 	.byte	0x80
	.zero		1


	//----- nvinfo : EIATTR_MBARRIER_INSTR_OFFSETS
	.align		4
        /*0180*/ 	.byte	0x04, 0x39
        /*0182*/ 	.short	(.L_48 - .L_47)


	//   ....[0]....
.L_47:
        /*0184*/ 	.word	0x00001730
        /*0188*/ 	.word	0x000000ff
        /*018c*/ 	.word	0x00014000
        /*0190*/ 	.short	0x0100
        /*0192*/ 	.byte	0x08
	.zero		1


	//   ....[1]....
        /*0194*/ 	.word	0x00001740
        /*0198*/ 	.word	0x000000ff
        /*019c*/ 	.word	0x00014020
        /*01a0*/ 	.short	0x0100
        /*01a2*/ 	.byte	0x08
	.zero		1


	//   ....[2]....
        /*01a4*/ 	.word	0x000017f0
        /*01a8*/ 	.word	0x000000ff
        /*01ac*/ 	.word	0x00014008
        /*01b0*/ 	.short	0x0100
        /*01b2*/ 	.byte	0x08
	.zero		1


	//   ....[3]....
        /*01b4*/ 	.word	0x00001800
        /*01b8*/ 	.word	0x000000ff
        /*01bc*/ 	.word	0x00014028
        /*01c0*/ 	.short	0x0100
        /*01c2*/ 	.byte	0x08
	.zero		1


	//   ....[4]....
        /*01c4*/ 	.word	0x000018e0
        /*01c8*/ 	.word	0x000000ff
        /*01cc*/ 	.word	0x00014010
        /*01d0*/ 	.short	0x0100
        /*01d2*/ 	.byte	0x08
	.zero		1


	//   ....[5]....
        /*01d4*/ 	.word	0x000018f0
        /*01d8*/ 	.word	0x000000ff
        /*01dc*/ 	.word	0x00014030
        /*01e0*/ 	.short	0x0100
        /*01e2*/ 	.byte	0x08
	.zero		1


	//   ....[6]....
        /*01e4*/ 	.word	0x00001a00
        /*01e8*/ 	.word	0x000000ff
        /*01ec*/ 	.word	0x00014018
        /*01f0*/ 	.short	0x0100
        /*01f2*/ 	.byte	0x08
	.zero		1


	//   ....[7]....
        /*01f4*/ 	.word	0x00001a10
        /*01f8*/ 	.word	0x000000ff
        /*01fc*/ 	.word	0x00014038
        /*0200*/ 	.short	0x0100
        /*0202*/ 	.byte	0x08
	.zero		1


	//   ....[8]....
        /*0204*/ 	.word	0x00001be0
        /*0208*/ 	.word	0x000000ff
        /*020c*/ 	.word	0x00014000
        /*0210*/ 	.short	0x010a
        /*0212*/ 	.byte	0x08
	.zero		1


	//   ....[9]....
        /*0214*/ 	.word	0x00001de0
        /*0218*/ 	.word	0x000000ff
        /*021c*/ 	.word	0x00014020
        /*0220*/ 	.short	0x010a
        /*0222*/ 	.byte	0x08
	.zero		1


	//   ....[10]....
        /*0224*/ 	.word	0x00002010
        /*0228*/ 	.word	0x000000ff
        /*022c*/ 	.word	0x00014000
        /*0230*/ 	.short	0x010a
        /*0232*/ 	.byte	0x1c
	.zero		1


	//   ....[11]....
        /*0234*/ 	.word	0x00002200
        /*0238*/ 	.word	0x000000ff
        /*023c*/ 	.word	0x00014020
        /*0240*/ 	.short	0x010a
        /*0242*/ 	.byte	0x1c
	.zero		1


	//   ....[12]....
        /*0244*/ 	.word	0x000022e0
        /*0248*/ 	.word	0x000000ff
        /*024c*/ 	.word	0x00014000
        /*0250*/ 	.short	0x0108
        /*0252*/ 	.byte	0x08
	.zero		1


	//   ....[13]....
        /*0254*/ 	.word	0x000022f0
        /*0258*/ 	.word	0x000000ff
        /*025c*/ 	.word	0x00014020
        /*0260*/ 	.short	0x0108
        /*0262*/ 	.byte	0x08
	.zero		1


	//   ....[14]....
        /*0264*/ 	.word	0x00002340
        /*0268*/ 	.word	0x000000ff
        /*026c*/ 	.word	0x00014008
        /*0270*/ 	.short	0x0108
        /*0272*/ 	.byte	0x08
	.zero		1


	//   ....[15]....
        /*0274*/ 	.word	0x00002350
        /*0278*/ 	.word	0x000000ff
        /*027c*/ 	.word	0x00014028
        /*0280*/ 	.short	0x0108
        /*0282*/ 	.byte	0x08
	.zero		1


	//   ....[16]....
        /*0284*/ 	.word	0x000023a0
        /*0288*/ 	.word	0x000000ff
        /*028c*/ 	.word	0x00014010
        /*0290*/ 	.short	0x0108
        /*0292*/ 	.byte	0x08
	.zero		1


	//   ....[17]....
        /*0294*/ 	.word	0x000023b0
        /*0298*/ 	.word	0x000000ff
        /*029c*/ 	.word	0x00014030
        /*02a0*/ 	.short	0x0108
        /*02a2*/ 	.byte	0x08
	.zero		1


	//   ....[18]....
        /*02a4*/ 	.word	0x00002400
        /*02a8*/ 	.word	0x000000ff
        /*02ac*/ 	.word	0x00014018
        /*02b0*/ 	.short	0x0108
        /*02b2*/ 	.byte	0x08
	.zero		1


	//   ....[19]....
        /*02b4*/ 	.word	0x00002410
        /*02b8*/ 	.word	0x000000ff
        /*02bc*/ 	.word	0x00014038
        /*02c0*/ 	.short	0x0108
        /*02c2*/ 	.byte	0x08
	.zero		1


	//   ....[20]....
        /*02c4*/ 	.word	0x00002b40
        /*02c8*/ 	.word	0x000000ff
        /*02cc*/ 	.word	0x00014000
        /*02d0*/ 	.short	0x010a
        /*02d2*/ 	.byte	0x08
	.zero		1


	//   ....[21]....
        /*02d4*/ 	.word	0x00002b70
        /*02d8*/ 	.word	0x000000ff
        /*02dc*/ 	.word	0x00014020
        /*02e0*/ 	.short	0x010a
        /*02e2*/ 	.byte	0x08
	.zero		1


	//   ....[22]....
        /*02e4*/ 	.word	0x00002ba0
        /*02e8*/ 	.word	0x000000ff
        /*02ec*/ 	.word	0x00014000
        /*02f0*/ 	.short	0x010a
        /*02f2*/ 	.byte	0x1c
	.zero		1


	//   ....[23]....
        /*02f4*/ 	.word	0x00002bd0
        /*02f8*/ 	.word	0x000000ff
        /*02fc*/ 	.word	0x00014020
        /*0300*/ 	.short	0x010a
        /*0302*/ 	.byte	0x1c
	.zero		1


	//----- nvinfo : EIATTR_NUM_MBARRIERS
	.align		4
.L_48:
        /*0304*/ 	.byte	0x03, 0x38
        /*0306*/ 	.short	0x0008


	//----- nvinfo : EIATTR_EXIT_INSTR_OFFSETS
	.align		4
        /*0308*/ 	.byte	0x04, 0x1c
        /*030a*/ 	.short	(.L_50 - .L_49)


	//   ....[0]....
.L_49:
        /*030c*/ 	.word	0x00002b30


	//----- nvinfo : EIATTR_REQNTID
	.align		4
.L_50:
        /*0310*/ 	.byte	0x04, 0x10
        /*0312*/ 	.short	(.L_52 - .L_51)
.L_51:
        /*0314*/ 	.word	0x00000100
        /*0318*/ 	.word	0x00000001
        /*031c*/ 	.word	0x00000001


	//----- nvinfo : EIATTR_CRS_STACK_SIZE
	.align		4
.L_52:
        /*0320*/ 	.byte	0x04, 0x1e
        /*0322*/ 	.short	(.L_54 - .L_53)
.L_53:
        /*0324*/ 	.word	0x00000000


	//----- nvinfo : EIATTR_CBANK_PARAM_SIZE
	.align		4
.L_54:
        /*0328*/ 	.byte	0x03, 0x19
        /*032a*/ 	.short	0x0050


	//----- nvinfo : EIATTR_PARAM_CBANK
	.align		4
        /*032c*/ 	.byte	0x04, 0x0a
        /*032e*/ 	.short	(.L_56 - .L_55)
	.align		4
.L_55:
        /*0330*/ 	.word	index@(.nv.constant0.gluon_tcgen05)
        /*0334*/ 	.short	0x0380
        /*0336*/ 	.short	0x0050


	//----- nvinfo : EIATTR_SW_WAR
	.align		4
.L_56:
        /*0338*/ 	.byte	0x04, 0x36
        /*033a*/ 	.short	(.L_58 - .L_57)
.L_57:
        /*033c*/ 	.word	0x00000008
.L_58:


//--------------------- .nv.compat                --------------------------
	.section	.nv.compat,"",@"SHT_CUDA_COMPAT_INFO"
	.align	4
        /*0000*/ 	.byte	0x02, 0x02, 0x02, 0x00, 0x02, 0x05, 0x05, 0x00, 0x02, 0x03, 0x03, 0x00, 0x02, 0x06, 0x01, 0x00


//--------------------- .nv.callgraph             --------------------------
	.section	.nv.callgraph,"",@"SHT_CUDA_CALLGRAPH"
	.align	4
	.sectionentsize	8
	.align		4
        /*0000*/ 	.word	0x00000000
	.align		4
        /*0004*/ 	.word	0xffffffff
	.align		4
        /*0008*/ 	.word	0x00000000
	.align		4
        /*000c*/ 	.word	0xfffffffe
	.align		4
        /*0010*/ 	.word	0x00000000
	.align		4
        /*0014*/ 	.word	0xfffffffd
	.align		4
        /*0018*/ 	.word	0x00000000
	.align		4
        /*001c*/ 	.word	0xfffffffc


//--------------------- .text.gluon_tcgen05       --------------------------
	.section	.text.gluon_tcgen05,"ax",@progbits
	.align	128
        .global         gluon_tcgen05
        .type           gluon_tcgen05,@function
        .size           gluon_tcgen05,(.L_x_86 - gluon_tcgen05)
        .other          gluon_tcgen05,@"STO_CUDA_ENTRY STV_DEFAULT"
gluon_tcgen05:
.text.gluon_tcgen05:
[----:B------:R-:W1:Y:S01]  /*0000*/  LDC R1, c[0x0][0x37c] ;  /* 0x0000df00ff017b82 */ /* 0x000e620000000800 */
[----:B------:R-:W2:Y:S02]  /*0010*/  S2R R0, SR_TID.X ;  /* 0x0000000000007919 */ /* 0x000ea40000002100 */
[----:B--2---:R-:W-:-:S13]  /*0020*/  ISETP.GE.U32.AND P2, PT, R0, 0x20, PT ;  /* 0x000000200000780c */ /* 0x004fda0003f46070 */
[----:B------:R-:W-:Y:S05]  /*0030*/  @P2 BRA `(.L_x_0) ;  /* 0x0000000000b82947 */ /* 0x000fea0003800000 */
[----:B------:R-:W2:Y:S01]  /*0040*/  S2UR UR6, SR_CgaCtaId ;  /* 0x00000000000679c3 */ /* 0x000ea20000008800 */
[----:B------:R-:W-:Y:S01]  /*0050*/  NOP ;  /* 0x0000000000007918 */ /* 0x000fe20000000000 */
[----:B------:R-:W-:Y:S02]  /*0060*/  UMOV UR4, 0x40 ;  /* 0x0000004000047882 */ /* 0x000fe40000000000 */
[----:B--2---:R-:W-:-:S09]  /*0070*/  ULEA UR4, UR6, UR4, 0x18 ;  /* 0x0000000406047291 */ /* 0x004fd2000f8ec0ff */
[----:B------:R-:W2:Y:S01]  /*0080*/  LDS.U8 R2, [UR4] ;  /* 0x00000004ff027984 */ /* 0x000ea20008000000 */
[----:B------:R-:W-:Y:S02]  /*0090*/  UMOV UR4, 0x400 ;  /* 0x0000040000047882 */ /* 0x000fe40000000000 */
[----:B------:R-:W-:Y:S01]  /*00a0*/  ULEA UR4, UR6, UR4, 0x18 ;  /* 0x0000000406047291 */ /* 0x000fe2000f8ec0ff */
[----:B--2---:R-:W-:-:S13]  /*00b0*/  ISETP.NE.AND P0, PT, R2, RZ, PT ;  /* 0x000000ff0200720c */ /* 0x004fda0003f05270 */
[----:B------:R-:W-:Y:S05]  /*00c0*/  @P0 BRA `(.L_x_1) ;  /* 0x00000000007c0947 */ /* 0x000fea0003800000 */
[----:B------:R-:W-:-:S13]  /*00d0*/  ELECT P0, URZ, PT ;  /* 0x0000000000ff782f */ /* 0x000fda0003800000 */
[----:B------:R-:W-:Y:S05]  /*00e0*/  @!P0 BRA `(.L_x_2) ;  /* 0x0000000000848947 */ /* 0x000fea0003800000 */
[----:B------:R-:W-:Y:S01]  /*00f0*/  UMOV UR5, 0x8 ;  /* 0x0000000800057882 */ /* 0x000fe20000000000 */
[----:B------:R-:W-:Y:S02]  /*0100*/  IMAD.MOV.U32 R5, RZ, RZ, 0x1 ;  /* 0x00000001ff057424 */ /* 0x000fe400078e00ff */
[----:B------:R-:W-:Y:S02]  /*0110*/  IMAD.MOV.U32 R3, RZ, RZ, 0xff ;  /* 0x000000ffff037424 */ /* 0x000fe400078e00ff */
[----:B------:R-:W-:Y:S04]  /*0120*/  DEPBAR.LE SB2, 0x36 ;  /* 0x0000ad800000791a */ /* 0x000fe80000000000 */
[----:B------:R-:W2:Y:S02]  /*0130*/  UTCATOMSWS.FIND_AND_SET.ALIGN UP0, UR5, UR5 ;  /* 0x00000005000575e3 */ /* 0x000ea40008000800 */
[----:B--2---:R-:W-:-:S04]  /*0140*/  PLOP3.LUT P0, PT, PT, PT, UP0, 0x80, 0x8 ;  /* 0x000000000008781c */ /* 0x004fc80003f0f008 */
[----:B------:R-:W-:-:S04]  /*0150*/  SEL R2, RZ, 0xffffffff, !P0 ;  /* 0xffffffffff027807 */ /* 0x000fc80004000000 */
[----:B------:R-:W-:Y:S01]  /*0160*/  ISETP.NE.AND P0, PT, R2, RZ, PT ;  /* 0x000000ff0200720c */ /* 0x000fe20003f05270 */
[----:B------:R-:W-:-:S12]  /*0170*/  IMAD.U32 R2, RZ, RZ, UR5 ;  /* 0x00000005ff027e24 */ /* 0x000fd8000f8e00ff */
[----:B------:R-:W-:Y:S05]  /*0180*/  @P0 BRA `(.L_x_3) ;  /* 0x0000000000240947 */ /* 0x000fea0003800000 */
.L_x_4:
[----:B------:R-:W-:Y:S05]  /*0190*/  NANOSLEEP 0x64 ;  /* 0x000000640000795d */ /* 0x000fea0003800000 */
[----:B------:R-:W-:-:S05]  /*01a0*/  UMOV UR5, 0x8 ;  /* 0x0000000800057882 */ /* 0x000fca0000000000 */
[----:B------:R-:W-:Y:S04]  /*01b0*/  DEPBAR.LE SB2, 0x36 ;  /* 0x0000ad800000791a */ /* 0x000fe80000000000 */
[----:B------:R-:W2:Y:S02]  /*01c0*/  UTCATOMSWS.FIND_AND_SET.ALIGN UP0, UR5, UR5 ;  /* 0x00000005000575e3 */ /* 0x000ea40008000800 */
[----:B--2---:R-:W-:-:S04]  /*01d0*/  PLOP3.LUT P0, PT, PT, PT, UP0, 0x80, 0x8 ;  /* 0x000000000008781c */ /* 0x004fc80003f0f008 */
[----:B------:R-:W-:-:S04]  /*01e0*/  SEL R2, RZ, 0xffffffff, !P0 ;  /* 0xffffffffff027807 */ /* 0x000fc80004000000 */
[----:B------:R-:W-:Y:S01]  /*01f0*/  ISETP.NE.AND P0, PT, R2, RZ, PT ;  /* 0x000000ff0200720c */ /* 0x000fe20003f05270 */
[----:B------:R-:W-:-:S12]  /*0200*/  IMAD.U32 R2, RZ, RZ, UR5 ;  /* 0x00000005ff027e24 */ /* 0x000fd8000f8e00ff */
[----:B------:R-:W-:Y:S05]  /*0210*/  @!P0 BRA `(.L_x_4) ;  /* 0xfffffffc00dc8947 */ /* 0x000fea000383ffff */
.L_x_3:
[C---:B------:R-:W-:Y:S01]  /*0220*/  VIADD R4, R2.reuse, 0x10 ;  /* 0x0000001002047836 */ /* 0x040fe20000000000 */
[----:B------:R-:W-:Y:S01]  /*0230*/  UMOV UR5, 0x50 ;  /* 0x0000005000057882 */ /* 0x000fe20000000000 */
[----:B------:R-:W-:Y:S01]  /*0240*/  SHF.L.U32 R3, R3, R2, RZ ;  /* 0x0000000203037219 */ /* 0x000fe200000006ff */
[----:B------:R-:W-:Y:S01]  /*0250*/  ULEA UR5, UR6, UR5, 0x18 ;  /* 0x0000000506057291 */ /* 0x000fe2000f8ec0ff */
[----:B------:R-:W-:Y:S01]  /*0260*/  IMAD.SHL.U32 R2, R2, 0x20, RZ ;  /* 0x0000002002027824 */ /* 0x000fe200078e00ff */
[----:B------:R-:W-:-:S04]  /*0270*/  SHF.L.U32 R4, R5, R4, RZ ;  /* 0x0000000405047219 */ /* 0x000fc800000006ff */
[----:B------:R-:W-:-:S05]  /*0280*/  LOP3.LUT R3, R4, R3, RZ, 0xfc, !PT ;  /* 0x0000000304037212 */ /* 0x000fca00078efcff */
[----:B------:R2:W-:Y:S04]  /*0290*/  ATOMS.OR RZ, [UR5], R3 ;  /* 0x00000003ffff798c */ /* 0x0005e8000b000005 */
[----:B------:R2:W-:Y:S01]  /*02a0*/  STS [UR4], R2 ;  /* 0x00000002ff007988 */ /* 0x0005e20008000804 */
[----:B------:R-:W-:Y:S05]  /*02b0*/  BRA `(.L_x_2) ;  /* 0x0000000000107947 */ /* 0x000fea0003800000 */
.L_x_1:
[----:B------:R-:W-:Y:S01]  /*02c0*/  IMAD.MOV.U32 R3, RZ, RZ, -0x1 ;  /* 0xffffffffff037424 */ /* 0x000fe200078e00ff */
[----:B------:R-:W-:-:S04]  /*02d0*/  MOV R2, 0x300 ;  /* 0x0000030000027802 */ /* 0x000fc80000000f00 */
[----:B------:R2:W-:Y:S03]  /*02e0*/  STS [UR4], R3 ;  /* 0x00000003ff007988 */ /* 0x0005e60008000804 */
[----:B-12---:R-:W-:Y:S05]  /*02f0*/  CALL.REL.NOINC `($__internal_1_$__cuda_sm10x_tcgen05_guardrail_trap_phase_invalid_during_alloc) ;  /* 0x00000028004c7944 */ /* 0x006fea0003c00000 */
.L_x_2:
[----:B------:R-:W-:Y:S05]  /*0300*/  WARPSYNC.ALL ;  /* 0x0000000000007948 */ /* 0x000fea0003800000 */
[----:B------:R-:W-:Y:S01]  /*0310*/  NOP ;  /* 0x0000000000007918 */ /* 0x000fe20000000000 */
.L_x_0:
[----:B------:R-:W3:Y:S08]  /*0320*/  S2UR UR4, SR_CgaCtaId ;  /* 0x00000000000479c3 */ /* 0x000ef00000008800 */
[----:B------:R-:W-:Y:S01]  /*0330*/  BAR.SYNC.DEFER_BLOCKING 0x0 ;  /* 0x0000000000007b1d */ /* 0x000fe20000010000 */
[----:B------:R-:W-:-:S05]  /*0340*/  LOP3.LUT R68, R0, 0xff, RZ, 0xc0, !PT ;  /* 0x000000ff00447812 */ /* 0x000fca00078ec0ff */
[----:B------:R-:W-:Y:S02]  /*0350*/  UMOV UR8, 0x400 ;  /* 0x0000040000087882 */ /* 0x000fe40000000000 */
[----:B------:R-:W4:Y:S08]  /*0360*/  LDC R10, c[0x0][0x3a0] ;  /* 0x0000e800ff0a7b82 */ /* 0x000f300000000800 */
[----:B------:R-:W5:Y:S01]  /*0370*/  S2UR UR15, SR_CTAID.Y ;  /* 0x00000000000f79c3 */ /* 0x000f620000002600 */
[----:B---3--:R-:W-:-:S09]  /*0380*/  ULEA UR8, UR4, UR8, 0x18 ;  /* 0x0000000804087291 */ /* 0x008fd2000f8ec0ff */
[----:B--2---:R-:W2:Y:S01]  /*0390*/  LDS R3, [UR8] ;  /* 0x00000008ff037984 */ /* 0x004ea20008000800 */
[----:B------:R-:W-:Y:S06]  /*03a0*/  BAR.SYNC.DEFER_BLOCKING 0x0 ;  /* 0x0000000000007b1d */ /* 0x000fec0000010000 */
[----:B------:R-:W-:Y:S05]  /*03b0*/  @P2 BRA `(.L_x_5) ;  /* 0x0000000000182947 */ /* 0x000fea0003800000 */
[----:B------:R-:W-:Y:S01]  /*03c0*/  ELECT P0, URZ, PT ;  /* 0x0000000000ff782f */ /* 0x000fe20003800000 */
[----:B------:R-:W-:Y:S01]  /*03d0*/  IMAD.MOV.U32 R2, RZ, RZ, 0x1 ;  /* 0x00000001ff027424 */ /* 0x000fe200078e00ff */
[----:B------:R-:W-:Y:S01]  /*03e0*/  UMOV UR5, 0x40 ;  /* 0x0000004000057882 */ /* 0x000fe20000000000 */
[----:B------:R-:W-:Y:S01]  /*03f0*/  UVIRTCOUNT.DEALLOC.SMPOOL 0x80 ;  /* 0x000000800000784c */ /* 0x000fe20000000000 */
[----:B------:R-:W-:-:S09]  /*0400*/  ULEA UR5, UR4, UR5, 0x18 ;  /* 0x0000000504057291 */ /* 0x000fd2000f8ec0ff */
[----:B------:R3:W-:Y:S03]  /*0410*/  @P0 STS.U8 [UR5], R2 ;  /* 0x00000002ff000988 */ /* 0x0007e60008000005 */
.L_x_5:
[----:B------:R-:W3:Y:S01]  /*0420*/  S2UR UR4, SR_CTAID.Z ;  /* 0x00000000000479c3 */ /* 0x000ee20000002700 */
[----:B------:R-:W5:Y:S01]  /*0430*/  LDCU UR5, c[0x0][0x370] ;  /* 0x00006e00ff0577ac */ /* 0x000f620008000800 */
[----:B------:R-:W-:Y:S01]  /*0440*/  ISETP.GE.U32.AND P0, PT, R68, 0x20, PT ;  /* 0x000000204400780c */ /* 0x000fe20003f06070 */
[----:B----4-:R-:W-:Y:S01]  /*0450*/  VIADD R5, R10, 0xffffffff ;  /* 0xffffffff0a057836 */ /* 0x010fe20000000000 */
[C---:B------:R-:W-:Y:S01]  /*0460*/  ISETP.NE.U32.AND P3, PT, R68.reuse, RZ, PT ;  /* 0x000000ff4400720c */ /* 0x040fe20003f65070 */
[----:B------:R-:W3:Y:S01]  /*0470*/  LDCU UR6, c[0x0][0x374] ;  /* 0x00006e80ff0677ac */ /* 0x000ee20008000800 */
[----:B------:R-:W-:Y:S01]  /*0480*/  LEA R4, R68, UR8, 0x2 ;  /* 0x0000000844047c11 */ /* 0x000fe2000f8e10ff */
[----:B------:R-:W-:Y:S01]  /*0490*/  BSSY.RECONVERGENT B0, `(.L_x_6) ;  /* 0x0000015000007945 */ /* 0x000fe20003800200 */
[----:B------:R-:W5:Y:S01]  /*04a0*/  S2UR UR7, SR_CTAID.X ;  /* 0x00000000000779c3 */ /* 0x000f620000002500 */
[----:B------:R-:W4:Y:S01]  /*04b0*/  LDCU.64 UR20, c[0x0][0x3c0] ;  /* 0x00007800ff1477ac */ /* 0x000f220008000a00 */
[----:B--2---:R-:W-:-:S05]  /*04c0*/  R2UR UR23, R3 ;  /* 0x00000000031772ca */ /* 0x004fca00000e0000 */
[----:B------:R2:W-:Y:S01]  /*04d0*/  @!P0 STS [R4], RZ ;  /* 0x000000ff04008388 */ /* 0x0005e20000000800 */
[----:B------:R-:W1:Y:S01]  /*04e0*/  LDC R6, c[0x0][0x398] ;  /* 0x0000e600ff067b82 */ /* 0x000e620000000800 */
[----:B------:R-:W-:Y:S02]  /*04f0*/  NOP ;  /* 0x0000000000007918 */ /* 0x000fe40000000000 */
[----:B------:R2:W-:Y:S01]  /*0500*/  @!P3 STS [UR8+0x20], R5 ;  /* 0x00002005ff00b988 */ /* 0x0005e20008000808 */
[----:B---3-5:R-:W-:-:S04]  /*0510*/  UIMAD UR4, UR4, UR6, UR15 ;  /* 0x00000006040472a4 */ /* 0x028fc8000f8e020f */
[----:B------:R-:W-:-:S04]  /*0520*/  UIMAD UR4, UR4, UR5, UR7 ;  /* 0x00000005040472a4 */ /* 0x000fc8000f8e0207 */
[----:B------:R-:W-:-:S04]  /*0530*/  UIMAD UR4, UR4, 0x180, URZ ;  /* 0x00000180040478a4 */ /* 0x000fc8000f8e02ff */
[----:B----4-:R-:W-:Y:S01]  /*0540*/  UIADD3 UR24, UP0, UPT, UR4, UR20, URZ ;  /* 0x0000001404187290 */ /* 0x010fe2000ff1e0ff */
[----:B-1----:R-:W-:-:S03]  /*0550*/  VIADD R6, R6, 0xffffffff ;  /* 0xffffffff06067836 */ /* 0x002fc60000000000 */
[----:B------:R-:W-:Y:S01]  /*0560*/  ULEA.HI.X.SX32 UR25, UR4, UR21, 0x1, UP0 ;  /* 0x0000001504197291 */ /* 0x000fe200080f0eff */
[----:B--2---:R-:W-:Y:S11]  /*0570*/  @P3 BRA `(.L_x_7) ;  /* 0x0000000000183947 */ /* 0x004ff60003800000 */
[----:B------:R-:W1:Y:S01]  /*0580*/  LDS R2, [UR8+0x8] ;  /* 0x00000808ff027984 */ /* 0x000e620008000800 */
[----:B------:R-:W2:Y:S01]  /*0590*/  LDC.64 R8, c[0x0][0x380] ;  /* 0x0000e000ff087b82 */ /* 0x000ea20000000a00 */
[----:B------:R-:W-:Y:S02]  /*05a0*/  IMAD.MOV.U32 R3, RZ, RZ, 0x70 ;  /* 0x00000070ff037424 */ /* 0x000fe400078e00ff */
[----:B--2---:R2:W-:Y:S03]  /*05b0*/  STS.64 [UR8], R8 ;  /* 0x00000008ff007988 */ /* 0x0045e60008000a08 */
[----:B-1----:R-:W-:-:S05]  /*05c0*/  LOP3.LUT R2, R2, 0x10, R3, 0xd8, !PT ;  /* 0x0000001002027812 */ /* 0x002fca00078ed803 */
[----:B------:R2:W-:Y:S02]  /*05d0*/  STS [UR8+0x8], R2 ;  /* 0x00000802ff007988 */ /* 0x0005e40008000808 */
.L_x_7:
[----:B------:R-:W-:Y:S05]  /*05e0*/  BSYNC.RECONVERGENT B0 ;  /* 0x0000000000007941 */ /* 0x000fea0003800200 */
.L_x_6:
[----:B------:R-:W-:Y:S04]  /*05f0*/  BSSY.RECONVERGENT B0, `(.L_x_8) ;  /* 0x000000a000007945 */ /* 0x000fe80003800200 */
[----:B------:R-:W-:Y:S05]  /*0600*/  @P3 BRA `(.L_x_9) ;  /* 0x0000000000203947 */ /* 0x000fea0003800000 */
[----:B--2---:R-:W1:Y:S01]  /*0610*/  LDS R2, [UR8+0x34] ;  /* 0x00003408ff027984 */ /* 0x004e620008000800 */
[----:B------:R-:W-:Y:S02]  /*0620*/  IMAD.MOV.U32 R3, RZ, RZ, 0x3f000000 ;  /* 0x3f000000ff037424 */ /* 0x000fe400078e00ff */
[----:B------:R-:W-:Y:S01]  /*0630*/  @!P3 IMAD.MOV.U32 R7, RZ, RZ, 0x3f ;  /* 0x0000003fff07b424 */ /* 0x000fe200078e00ff */
[----:B------:R-:W2:Y:S02]  /*0640*/  @!P3 LDS R8, [UR8+0x38] ;  /* 0x00003808ff08b984 */ /* 0x000ea40008000800 */
[----:B-1----:R-:W-:Y:S02]  /*0650*/  LOP3.LUT R2, R2, 0xff000000, R3, 0xb8, !PT ;  /* 0xff00000002027812 */ /* 0x002fe400078eb803 */
[----:B--2---:R-:W-:-:S03]  /*0660*/  @!P3 LOP3.LUT R3, R8, 0xff, R7, 0xb8, !PT ;  /* 0x000000ff0803b812 */ /* 0x004fc600078eb807 */
[----:B------:R1:W-:Y:S04]  /*0670*/  STS [UR8+0x34], R2 ;  /* 0x00003402ff007988 */ /* 0x0003e80008000808 */
[----:B------:R1:W-:Y:S02]  /*0680*/  @!P3 STS [UR8+0x38], R3 ;  /* 0x00003803ff00b988 */ /* 0x0003e40008000808 */
.L_x_9:
[----:B------:R-:W-:Y:S05]  /*0690*/  BSYNC.RECONVERGENT B0 ;  /* 0x0000000000007941 */ /* 0x000fea0003800200 */
.L_x_8:
[----:B------:R-:W-:Y:S04]  /*06a0*/  BSSY.RECONVERGENT B0, `(.L_x_10) ;  /* 0x000000a000007945 */ /* 0x000fe80003800200 */
[----:B------:R-:W-:Y:S05]  /*06b0*/  @P3 BRA `(.L_x_11) ;  /* 0x0000000000203947 */ /* 0x000fea0003800000 */
[----:B-12---:R-:W1:Y:S01]  /*06c0*/  LDS R2, [UR8+0x1c] ;  /* 0x00001c08ff027984 */ /* 0x006e620008000800 */
[----:B------:R-:W2:Y:S03]  /*06d0*/  LDC.64 R8, c[0x0][0x3a8] ;  /* 0x0000ea00ff087b82 */ /* 0x000ea60000000a00 */
[----:B------:R3:W-:Y:S01]  /*06e0*/  STS [UR8+0x24], R6 ;  /* 0x00002406ff007988 */ /* 0x0007e20008000808 */
[--C-:B--2---:R-:W-:Y:S02]  /*06f0*/  SHF.R.U32.HI R7, RZ, 0x4, R9.reuse ;  /* 0x00000004ff077819 */ /* 0x104fe40000011609 */
[----:B------:R-:W-:-:S05]  /*0700*/  SHF.R.U64 R3, R8, 0x4, R9 ;  /* 0x0000000408037819 */ /* 0x000fca0000001209 */
[----:B------:R3:W-:Y:S01]  /*0710*/  STS [UR8+0xc], R3 ;  /* 0x00000c03ff007988 */ /* 0x0007e20008000808 */
[----:B-1----:R-:W-:-:S05]  /*0720*/  LOP3.LUT R2, R2, 0xf, R7, 0xb8, !PT ;  /* 0x0000000f02027812 */ /* 0x002fca00078eb807 */
[----:B------:R3:W-:Y:S02]  /*0730*/  STS [UR8+0x1c], R2 ;  /* 0x00001c02ff007988 */ /* 0x0007e40008000808 */
.L_x_11:
[----:B------:R-:W-:Y:S05]  /*0740*/  BSYNC.RECONVERGENT B0 ;  /* 0x0000000000007941 */ /* 0x000fea0003800200 */
.L_x_10:
[----:B------:R-:W-:Y:S04]  /*0750*/  BSSY.RECONVERGENT B1, `(.L_x_12) ;  /* 0x000001d000017945 */ /* 0x000fe80003800200 */
[----:B------:R-:W-:Y:S04]  /*0760*/  BSSY.RELIABLE B0, `(.L_x_13) ;  /* 0x0000018000007945 */ /* 0x000fe80003800100 */
[----:B------:R-:W-:Y:S05]  /*0770*/  @P3 BRA `(.L_x_14) ;  /* 0x00000000001c3947 */ /* 0x000fea0003800000 */
[----:B-123--:R-:W1:Y:S02]  /*0780*/  LDS R2, [UR8+0x34] ;  /* 0x00003408ff027984 */ /* 0x00ee640008000800 */
[----:B-1----:R-:W-:-:S05]  /*0790*/  LOP3.LUT R2, R2, 0x7, RZ, 0xb8, !PT ;  /* 0x0000000702027812 */ /* 0x002fca00078eb8ff */
[----:B------:R1:W-:Y:S01]  /*07a0*/  STS [UR8+0x34], R2 ;  /* 0x00003402ff007988 */ /* 0x0003e20008000808 */
[----:B------:R-:W-:Y:S05]  /*07b0*/  @P3 BRA `(.L_x_15) ;  /* 0x00000000001c3947 */ /* 0x000fea0003800000 */
[----:B-1----:R-:W1:Y:S02]  /*07c0*/  LDS R2, [UR8+0x34] ;  /* 0x00003408ff027984 */ /* 0x002e640008000800 */
[----:B-1----:R-:W-:-:S05]  /*07d0*/  LOP3.LUT R2, R2, 0x38, RZ, 0xb8, !PT ;  /* 0x0000003802027812 */ /* 0x002fca00078eb8ff */
[----:B------:R4:W-:Y:S02]  /*07e0*/  STS [UR8+0x34], R2 ;  /* 0x00003402ff007988 */ /* 0x0009e40008000808 */
.L_x_14:
[----:B------:R-:W-:Y:S05]  /*07f0*/  @P3 BRA `(.L_x_16) ;  /* 0x00000000001c3947 */ /* 0x000fea0003800000 */
[----:B-1234-:R-:W1:Y:S02]  /*0800*/  LDS R2, [UR8+0x8] ;  /* 0x00000808ff027984 */ /* 0x01ee640008000800 */
[----:B-1----:R-:W-:-:S05]  /*0810*/  LOP3.LUT R2, R2, 0x780, RZ, 0xb8, !PT ;  /* 0x0000078002027812 */ /* 0x002fca00078eb8ff */
[----:B------:R2:W-:Y:S02]  /*0820*/  STS [UR8+0x8], R2 ;  /* 0x00000802ff007988 */ /* 0x0005e40008000808 */
.L_x_15:
[----:B------:R-:W-:Y:S05]  /*0830*/  @P3 BRA `(.L_x_17) ;  /* 0x0000000000283947 */ /* 0x000fea0003800000 */
[----:B-12---:R-:W1:Y:S02]  /*0840*/  LDS R2, [UR8+0x8] ;  /* 0x00000808ff027984 */ /* 0x006e640008000800 */
[----:B-1----:R-:W-:-:S05]  /*0850*/  LOP3.LUT R2, R2, 0x1800, RZ, 0xb8, !PT ;  /* 0x0000180002027812 */ /* 0x002fca00078eb8ff */
[----:B------:R5:W-:Y:S02]  /*0860*/  STS [UR8+0x8], R2 ;  /* 0x00000802ff007988 */ /* 0x000be40008000808 */
.L_x_16:
[----:B------:R-:W-:Y:S05]  /*0870*/  @P3 BREAK.RELIABLE B0 ;  /* 0x0000000000003942 */ /* 0x000fea0003800100 */
[----:B------:R-:W-:Y:S05]  /*0880*/  @P3 BRA `(.L_x_18) ;  /* 0x0000000000243947 */ /* 0x000fea0003800000 */
[----:B-1-3--:R-:W1:Y:S01]  /*0890*/  LDS R3, [UR8+0x8] ;  /* 0x00000808ff037984 */ /* 0x00ae620008000800 */
[----:B--2-45:R-:W-:-:S05]  /*08a0*/  IMAD.MOV.U32 R2, RZ, RZ, 0x6000 ;  /* 0x00006000ff027424 */ /* 0x034fca00078e00ff */
[----:B-1----:R-:W-:-:S04]  /*08b0*/  LOP3.LUT R2, R3, 0x4000, R2, 0xd8, !PT ;  /* 0x0000400003027812 */ /* 0x002fc800078ed802 */
[----:B------:R-:W-:-:S05]  /*08c0*/  LOP3.LUT R2, R2, 0x400000, RZ, 0xb8, !PT ;  /* 0x0040000002027812 */ /* 0x000fca00078eb8ff */
[----:B------:R3:W-:Y:S02]  /*08d0*/  STS [UR8+0x8], R2 ;  /* 0x00000802ff007988 */ /* 0x0007e40008000808 */
.L_x_17:
[----:B------:R-:W-:Y:S05]  /*08e0*/  BSYNC.RELIABLE B0 ;  /* 0x0000000000007941 */ /* 0x000fea0003800100 */
.L_x_13:
[----:B-123--:R-:W1:Y:S02]  /*08f0*/  @!P3 LDS R2, [UR8+0x8] ;  /* 0x00000808ff02b984 */ /* 0x00ee640008000800 */
[----:B-1----:R-:W-:-:S05]  /*0900*/  @!P3 LOP3.LUT R2, R2, 0x8000, RZ, 0xb8, !PT ;  /* 0x000080000202b812 */ /* 0x002fca00078eb8ff */
[----:B------:R1:W-:Y:S02]  /*0910*/  @!P3 STS [UR8+0x8], R2 ;  /* 0x00000802ff00b988 */ /* 0x0003e40008000808 */
.L_x_18:
[----:B------:R-:W-:Y:S05]  /*0920*/  BSYNC.RECONVERGENT B1 ;  /* 0x0000000000017941 */ /* 0x000fea0003800200 */
.L_x_12:
[----:B------:R-:W-:Y:S05]  /*0930*/  WARPSYNC.ALL ;  /* 0x0000000000007948 */ /* 0x000fea0003800000 */
[----:B------:R-:W-:Y:S01]  /*0940*/  NOP ;  /* 0x0000000000007918 */ /* 0x000fe20000000000 */
[----:B------:R-:W-:Y:S05]  /*0950*/  @P0 BRA `(.L_x_19) ;  /* 0x0000000000300947 */ /* 0x000fea0003800000 */
[----:B-12345:R-:W1:Y:S01]  /*0960*/  S2R R2, SR_LANEID ;  /* 0x0000000000027919 */ /* 0x03ee620000000000 */
[----:B------:R-:W-:Y:S05]  /*0970*/  WARPSYNC.ALL ;  /* 0x0000000000007948 */ /* 0x000fea0003800000 */
[----:B------:R-:W-:Y:S01]  /*0980*/  NOP ;  /* 0x0000000000007918 */ /* 0x000fe20000000000 */
[----:B-1----:R-:W-:-:S05]  /*0990*/  IMAD.SHL.U32 R7, R2, 0x4, RZ ;  /* 0x0000000402077824 */ /* 0x002fca00078e00ff */
[----:B------:R-:W1:Y:S01]  /*09a0*/  LDS R9, [R7+UR8] ;  /* 0x0000000807097984 */ /* 0x000e620008000800 */
[----:B------:R-:W-:-:S05]  /*09b0*/  IADD3 R2, P1, PT, R7, UR24, RZ ;  /* 0x0000001807027c10 */ /* 0x000fca000ff3e0ff */
[----:B------:R-:W-:-:S05]  /*09c0*/  IMAD.X R3, RZ, RZ, UR25, P1 ;  /* 0x00000019ff037e24 */ /* 0x000fca00088e06ff */
[----:B-1----:R1:W2:Y:S01]  /*09d0*/  ATOMG.E.EXCH.STRONG.GPU PT, RZ, [R2], R9 ;  /* 0x0000000902ff73a8 */ /* 0x0022a200041ee100 */
[----:B------:R-:W-:-:S04]  /*09e0*/  DEPBAR {5,4,3,2,1,0} ;  /* 0x0000003f0000791a */ /* 0x000fc80000000000 */
[----:B------:R-:W3:Y:S02]  /*09f0*/  CCTL.E.C.LDCU.IV.DEEP [UR24] ;  /* 0x0000000018007540 */ /* 0x000ee40009c08000 */
[----:B---3--:R1:W-:Y:S01]  /*0a00*/  UTMACCTL.IV [UR24] ;  /* 0x00000000180079b9 */ /* 0x0083e20008000000 */
[----:B------:R-:W-:Y:S01]  /*0a10*/  NOP ;  /* 0x0000000000007918 */ /* 0x000fe20000000000 */
.L_x_19:
[----:B------:R-:W-:Y:S05]  /*0a20*/  @P0 BRA `(.L_x_20) ;  /* 0x00000000000c0947 */ /* 0x000fea0003800000 */
[----:B------:R0:W-:Y:S01]  /*0a30*/  UTMACMDFLUSH ;  /* 0x00000000000079b7 */ /* 0x0001e20000000000 */
[----:B------:R-:W-:Y:S05]  /*0a40*/  @P0 BRA `(.L_x_20) ;  /* 0x0000000000040947 */ /* 0x000fea0003800000 */
[----:B------:R-:W-:-:S04]  /*0a50*/  DEPBAR.LE SB0, 0x0 ;  /* 0x000080000000791a */ /* 0x000fc80000000000 */
.L_x_20:
[----:B------:R-:W-:Y:S05]  /*0a60*/  WARPSYNC.ALL ;  /* 0x0000000000007948 */ /* 0x000fea0003800000 */
[----:B------:R-:W-:Y:S01]  /*0a70*/  NOP ;  /* 0x0000000000007918 */ /* 0x000fe20000000000 */
[----:B--2---:R-:W-:Y:S06]  /*0a80*/  BAR.SYNC.DEFER_BLOCKING 0x0 ;  /* 0x0000000000007b1d */ /* 0x004fec0000010000 */
[----:B------:R-:W-:Y:S02]  /*0a90*/  BSSY.RECONVERGENT B1, `(.L_x_21) ;  /* 0x000000b000017945 */ /* 0x000fe40003800200 */
[----:B------:R-:W-:Y:S06]  /*0aa0*/  BAR.SYNC.DEFER_BLOCKING 0x0 ;  /* 0x0000000000007b1d */ /* 0x000fec0000010000 */
[----:B------:R2:W-:Y:S01]  /*0ab0*/  @!P0 STS [R4], RZ ;  /* 0x000000ff04008388 */ /* 0x0005e20000000800 */
[----:B------:R-:W-:Y:S01]  /*0ac0*/  NOP ;  /* 0x0000000000007918 */ /* 0x000fe20000000000 */
[----:B------:R-:W-:Y:S05]  /*0ad0*/  @P3 BRA `(.L_x_22) ;  /* 0x0000000000183947 */ /* 0x000fea0003800000 */
[----:B-1-345:R-:W1:Y:S01]  /*0ae0*/  LDS R2, [UR8+0x8] ;  /* 0x00000808ff027984 */ /* 0x03ae620008000800 */
[----:B------:R-:W3:Y:S01]  /*0af0*/  LDC.64 R8, c[0x0][0x388] ;  /* 0x0000e200ff087b82 */ /* 0x000ee20000000a00 */
[----:B------:R-:W-:Y:S02]  /*0b00*/  IMAD.MOV.U32 R3, RZ, RZ, 0x70 ;  /* 0x00000070ff037424 */ /* 0x000fe400078e00ff */
[----:B---3--:R3:W-:Y:S03]  /*0b10*/  STS.64 [UR8], R8 ;  /* 0x00000008ff007988 */ /* 0x0087e60008000a08 */
[----:B-1----:R-:W-:-:S05]  /*0b20*/  LOP3.LUT R2, R2, 0x10, R3, 0xd8, !PT ;  /* 0x0000001002027812 */ /* 0x002fca00078ed803 */
[----:B------:R3:W-:Y:S02]  /*0b30*/  STS [UR8+0x8], R2 ;  /* 0x00000802ff007988 */ /* 0x0007e40008000808 */
.L_x_22:
[----:B-1----:R-:W-:Y:S05]  /*0b40*/  BSYNC.RECONVERGENT B1 ;  /* 0x0000000000017941 */ /* 0x002fea0003800200 */
.L_x_21:
[----:B------:R-:W-:Y:S04]  /*0b50*/  BSSY.RECONVERGENT B2, `(.L_x_23) ;  /* 0x000000f000027945 */ /* 0x000fe80003800200 */
[----:B------:R-:W-:Y:S04]  /*0b60*/  BSSY.RELIABLE B1, `(.L_x_24) ;  /* 0x000000c000017945 */ /* 0x000fe80003800100 */
[----:B------:R-:W-:Y:S05]  /*0b70*/  @P3 BRA `(.L_x_25) ;  /* 0x0000000000283947 */ /* 0x000fea0003800000 */
[----:B---345:R-:W1:Y:S01]  /*0b80*/  LDS R2, [UR8+0x34] ;  /* 0x00003408ff027984 */ /* 0x038e620008000800 */
[----:B------:R-:W-:Y:S01]  /*0b90*/  IMAD.MOV.U32 R3, RZ, RZ, 0x3f000000 ;  /* 0x3f000000ff037424 */ /* 0x000fe200078e00ff */
[----:B------:R-:W-:Y:S05]  /*0ba0*/  @P3 BREAK.RELIABLE B1 ;  /* 0x0000000000013942 */ /* 0x000fea0003800100 */
[----:B-1----:R-:W-:-:S05]  /*0bb0*/  LOP3.LUT R2, R2, 0xff000000, R3, 0xb8, !PT ;  /* 0xff00000002027812 */ /* 0x002fca00078eb803 */
[----:B------:R1:W-:Y:S01]  /*0bc0*/  STS [UR8+0x34], R2 ;  /* 0x00003402ff007988 */ /* 0x0003e20008000808 */
[----:B------:R-:W-:Y:S05]  /*0bd0*/  @P3 BRA `(.L_x_26) ;  /* 0x0000000000183947 */ /* 0x000fea0003800000 */
[----:B-1----:R-:W1:Y:S01]  /*0be0*/  LDS R2, [UR8+0x38] ;  /* 0x00003808ff027984 */ /* 0x002e620008000800 */
[----:B------:R-:W-:-:S05]  /*0bf0*/  IMAD.MOV.U32 R3, RZ, RZ, 0xff ;  /* 0x000000ffff037424 */ /* 0x000fca00078e00ff */
[----:B-1----:R-:W-:-:S05]  /*0c00*/  LOP3.LUT R2, R2, 0xff, R3, 0xb8, !PT ;  /* 0x000000ff02027812 */ /* 0x002fca00078eb803 */
[----:B------:R1:W-:Y:S02]  /*0c10*/  STS [UR8+0x38], R2 ;  /* 0x00003802ff007988 */ /* 0x0003e40008000808 */
.L_x_25:
[----:B------:R-:W-:Y:S05]  /*0c20*/  BSYNC.RELIABLE B1 ;  /* 0x0000000000017941 */ /* 0x000fea0003800100 */
.L_x_24:
[----:B------:R1:W-:Y:S02]  /*0c30*/  @!P3 STS [UR8+0x20], R5 ;  /* 0x00002005ff00b988 */ /* 0x0003e40008000808 */
.L_x_26:
[----:B------:R-:W-:Y:S05]  /*0c40*/  BSYNC.RECONVERGENT B2 ;  /* 0x0000000000027941 */ /* 0x000fea0003800200 */
.L_x_23:
[----:B------:R-:W-:Y:S05]  /*0c50*/  WARPSYNC.ALL ;  /* 0x0000000000007948 */ /* 0x000fea0003800000 */
[----:B------:R-:W-:Y:S01]  /*0c60*/  NOP ;  /* 0x0000000000007918 */ /* 0x000fe20000000000 */
[----:B-1----:R-:W1:Y:S01]  /*0c70*/  LDC R5, c[0x0][0x39c] ;  /* 0x0000e700ff057b82 */ /* 0x002e620000000800 */
[----:B------:R-:W-:Y:S01]  /*0c80*/  BSSY.RECONVERGENT B2, `(.L_x_27) ;  /* 0x000000b000027945 */ /* 0x000fe20003800200 */
[----:B-1----:R-:W-:-:S03]  /*0c90*/  VIADD R5, R5, 0xffffffff ;  /* 0xffffffff05057836 */ /* 0x002fc60000000000 */
[----:B------:R-:W-:Y:S05]  /*0ca0*/  @P3 BRA `(.L_x_28) ;  /* 0x0000000000203947 */ /* 0x000fea0003800000 */
[----:B---345:R-:W1:Y:S01]  /*0cb0*/  LDS R2, [UR8+0x1c] ;  /* 0x00001c08ff027984 */ /* 0x038e620008000800 */
[----:B------:R-:W3:Y:S03]  /*0cc0*/  LDC.64 R8, c[0x0][0x3b0] ;  /* 0x0000ec00ff087b82 */ /* 0x000ee60000000a00 */
[----:B------:R4:W-:Y:S01]  /*0cd0*/  STS [UR8+0x24], R5 ;  /* 0x00002405ff007988 */ /* 0x0009e20008000808 */
[--C-:B---3--:R-:W-:Y:S02]  /*0ce0*/  SHF.R.U32.HI R7, RZ, 0x4, R9.reuse ;  /* 0x00000004ff077819 */ /* 0x108fe40000011609 */
[----:B------:R-:W-:-:S05]  /*0cf0*/  SHF.R.U64 R3, R8, 0x4, R9 ;  /* 0x0000000408037819 */ /* 0x000fca0000001209 */
[----:B------:R4:W-:Y:S01]  /*0d00*/  STS [UR8+0xc], R3 ;  /* 0x00000c03ff007988 */ /* 0x0009e20008000808 */
[----:B-1----:R-:W-:-:S05]  /*0d10*/  LOP3.LUT R2, R2, 0xf, R7, 0xb8, !PT ;  /* 0x0000000f02027812 */ /* 0x002fca00078eb807 */
[----:B------:R4:W-:Y:S02]  /*0d20*/  STS [UR8+0x1c], R2 ;  /* 0x00001c02ff007988 */ /* 0x0009e40008000808 */
.L_x_28:
[----:B------:R-:W-:Y:S05]  /*0d30*/  BSYNC.RECONVERGENT B2 ;  /* 0x0000000000027941 */ /* 0x000fea0003800200 */
.L_x_27:
[----:B------:R-:W-:Y:S04]  /*0d40*/  BSSY.RECONVERGENT B3, `(.L_x_29) ;  /* 0x000001d000037945 */ /* 0x000fe80003800200 */
[----:B------:R-:W-:Y:S04]  /*0d50*/  BSSY.RELIABLE B2, `(.L_x_30) ;  /* 0x0000018000027945 */ /* 0x000fe80003800100 */
[----:B------:R-:W-:Y:S05]  /*0d60*/  @P3 BRA `(.L_x_31) ;  /* 0x00000000001c3947 */ /* 0x000fea0003800000 */
[----:B---345:R-:W1:Y:S02]  /*0d70*/  LDS R2, [UR8+0x34] ;  /* 0x00003408ff027984 */ /* 0x038e640008000800 */
[----:B-1----:R-:W-:-:S05]  /*0d80*/  LOP3.LUT R2, R2, 0x7, RZ, 0xb8, !PT ;  /* 0x0000000702027812 */ /* 0x002fca00078eb8ff */
[----:B------:R1:W-:Y:S01]  /*0d90*/  STS [UR8+0x34], R2 ;  /* 0x00003402ff007988 */ /* 0x0003e20008000808 */
[----:B------:R-:W-:Y:S05]  /*0da0*/  @P3 BRA `(.L_x_32) ;  /* 0x00000000001c3947 */ /* 0x000fea0003800000 */
[----:B-1----:R-:W1:Y:S02]  /*0db0*/  LDS R2, [UR8+0x34] ;  /* 0x00003408ff027984 */ /* 0x002e640008000800 */
[----:B-1----:R-:W-:-:S05]  /*0dc0*/  LOP3.LUT R2, R2, 0x38, RZ, 0xb8, !PT ;  /* 0x0000003802027812 */ /* 0x002fca00078eb8ff */
[----:B------:R1:W-:Y:S02]  /*0dd0*/  STS [UR8+0x34], R2 ;  /* 0x00003402ff007988 */ /* 0x0003e40008000808 */
.L_x_31:
[----:B------:R-:W-:Y:S05]  /*0de0*/  @P3 BRA `(.L_x_33) ;  /* 0x00000000001c3947 */ /* 0x000fea0003800000 */
[----:B-1-345:R-:W1:Y:S02]  /*0df0*/  LDS R2, [UR8+0x8] ;  /* 0x00000808ff027984 */ /* 0x03ae640008000800 */
[----:B-1----:R-:W-:-:S05]  /*0e00*/  LOP3.LUT R2, R2, 0x780, RZ, 0xb8, !PT ;  /* 0x0000078002027812 */ /* 0x002fca00078eb8ff */
[----:B------:R3:W-:Y:S02]  /*0e10*/  STS [UR8+0x8], R2 ;  /* 0x00000802ff007988 */ /* 0x0007e40008000808 */
.L_x_32:
[----:B------:R-:W-:Y:S05]  /*0e20*/  @P3 BRA `(.L_x_34) ;  /* 0x0000000000283947 */ /* 0x000fea0003800000 */
[----:B-1-3--:R-:W1:Y:S02]  /*0e30*/  LDS R2, [UR8+0x8] ;  /* 0x00000808ff027984 */ /* 0x00ae640008000800 */
[----:B-1----:R-:W-:-:S05]  /*0e40*/  LOP3.LUT R2, R2, 0x1800, RZ, 0xb8, !PT ;  /* 0x0000180002027812 */ /* 0x002fca00078eb8ff */
[----:B------:R1:W-:Y:S02]  /*0e50*/  STS [UR8+0x8], R2 ;  /* 0x00000802ff007988 */ /* 0x0003e40008000808 */
.L_x_33:
[----:B------:R-:W-:Y:S05]  /*0e60*/  @P3 BREAK.RELIABLE B2 ;  /* 0x0000000000023942 */ /* 0x000fea0003800100 */
[----:B------:R-:W-:Y:S05]  /*0e70*/  @P3 BRA `(.L_x_35) ;  /* 0x0000000000243947 */ /* 0x000fea0003800000 */
[----:B-1-345:R-:W1:Y:S01]  /*0e80*/  LDS R2, [UR8+0x8] ;  /* 0x00000808ff027984 */ /* 0x03ae620008000800 */
[----:B------:R-:W-:-:S05]  /*0e90*/  IMAD.MOV.U32 R3, RZ, RZ, 0x6000 ;  /* 0x00006000ff037424 */ /* 0x000fca00078e00ff */
[----:B-1----:R-:W-:-:S04]  /*0ea0*/  LOP3.LUT R2, R2, 0x4000, R3, 0xd8, !PT ;  /* 0x0000400002027812 */ /* 0x002fc800078ed803 */
[----:B------:R-:W-:-:S05]  /*0eb0*/  LOP3.LUT R2, R2, 0x400000, RZ, 0xb8, !PT ;  /* 0x0040000002027812 */ /* 0x000fca00078eb8ff */
[----:B------:R4:W-:Y:S02]  /*0ec0*/  STS [UR8+0x8], R2 ;  /* 0x00000802ff007988 */ /* 0x0009e40008000808 */
.L_x_34:
[----:B------:R-:W-:Y:S05]  /*0ed0*/  BSYNC.RELIABLE B2 ;  /* 0x0000000000027941 */ /* 0x000fea0003800100 */
.L_x_30:
[----:B-1-34-:R-:W1:Y:S02]  /*0ee0*/  @!P3 LDS R2, [UR8+0x8] ;  /* 0x00000808ff02b984 */ /* 0x01ae640008000800 */
[----:B-1----:R-:W-:-:S05]  /*0ef0*/  @!P3 LOP3.LUT R2, R2, 0x8000, RZ, 0xb8, !PT ;  /* 0x000080000202b812 */ /* 0x002fca00078eb8ff */
[----:B------:R1:W-:Y:S02]  /*0f00*/  @!P3 STS [UR8+0x8], R2 ;  /* 0x00000802ff00b988 */ /* 0x0003e40008000808 */
.L_x_35:
[----:B------:R-:W-:Y:S05]  /*0f10*/  BSYNC.RECONVERGENT B3 ;  /* 0x0000000000037941 */ /* 0x000fea0003800200 */
.L_x_29:
[----:B------:R-:W-:Y:S05]  /*0f20*/  WARPSYNC.ALL ;  /* 0x0000000000007948 */ /* 0x000fea0003800000 */
[----:B------:R-:W-:Y:S01]  /*0f30*/  NOP ;  /* 0x0000000000007918 */ /* 0x000fe20000000000 */
[----:B------:R-:W-:-:S04]  /*0f40*/  UIADD3 UR5, UPT, UPT, UR4, 0x80, URZ ;  /* 0x0000008004057890 */ /* 0x000fc8000fffe0ff */
[----:B------:R-:W-:-:S04]  /*0f50*/  UIADD3 UR26, UP0, UPT, UR5, UR20, URZ ;  /* 0x00000014051a7290 */ /* 0x000fc8000ff1e0ff */
[----:B------:R-:W-:Y:S01]  /*0f60*/  ULEA.HI.X.SX32 UR27, UR5, UR21, 0x1, UP0 ;  /* 0x00000015051b7291 */ /* 0x000fe200080f0eff */
[----:B------:R-:W-:Y:S11]  /*0f70*/  @P0 BRA `(.L_x_36) ;  /* 0x0000000000300947 */ /* 0x000ff60003800000 */
[----:B-1-345:R-:W1:Y:S01]  /*0f80*/  S2R R2, SR_LANEID ;  /* 0x0000000000027919 */ /* 0x03ae620000000000 */
[----:B------:R-:W-:Y:S05]  /*0f90*/  WARPSYNC.ALL ;  /* 0x0000000000007948 */ /* 0x000fea0003800000 */
[----:B------:R-:W-:Y:S01]  /*0fa0*/  NOP ;  /* 0x0000000000007918 */ /* 0x000fe20000000000 */
[----:B-1----:R-:W-:-:S05]  /*0fb0*/  IMAD.SHL.U32 R8, R2, 0x4, RZ ;  /* 0x0000000402087824 */ /* 0x002fca00078e00ff */
[----:B------:R-:W1:Y:S01]  /*0fc0*/  LDS R7, [R8+UR8] ;  /* 0x0000000808077984 */ /* 0x000e620008000800 */
[----:B------:R-:W-:-:S05]  /*0fd0*/  IADD3 R2, P1, PT, R8, UR26, RZ ;  /* 0x0000001a08027c10 */ /* 0x000fca000ff3e0ff */
[----:B------:R-:W-:-:S05]  /*0fe0*/  IMAD.X R3, RZ, RZ, UR27, P1 ;  /* 0x0000001bff037e24 */ /* 0x000fca00088e06ff */
[----:B-1----:R1:W3:Y:S01]  /*0ff0*/  ATOMG.E.EXCH.STRONG.GPU PT, RZ, [R2], R7 ;  /* 0x0000000702ff73a8 */ /* 0x0022e200041ee100 */
[----:B------:R-:W-:-:S04]  /*1000*/  DEPBAR {5,4,3,2,1,0} ;  /* 0x0000003f0000791a */ /* 0x000fc80000000000 */
[----:B------:R-:W4:Y:S02]  /*1010*/  CCTL.E.C.LDCU.IV.DEEP [UR26] ;  /* 0x000000001a007540 */ /* 0x000f240009c08000 */
[----:B----4-:R1:W-:Y:S01]  /*1020*/  UTMACCTL.IV [UR26] ;  /* 0x000000001a0079b9 */ /* 0x0103e20008000000 */
[----:B------:R-:W-:Y:S01]  /*1030*/  NOP ;  /* 0x0000000000007918 */ /* 0x000fe20000000000 */
.L_x_36:
[----:B------:R-:W-:Y:S05]  /*1040*/  @P0 BRA `(.L_x_37) ;  /* 0x00000000000c0947 */ /* 0x000fea0003800000 */
[----:B------:R0:W-:Y:S01]  /*1050*/  UTMACMDFLUSH ;  /* 0x00000000000079b7 */ /* 0x0001e20000000000 */
[----:B------:R-:W-:Y:S05]  /*1060*/  @P0 BRA `(.L_x_37) ;  /* 0x0000000000040947 */ /* 0x000fea0003800000 */
[----:B------:R-:W-:-:S04]  /*1070*/  DEPBAR.LE SB0, 0x0 ;  /* 0x000080000000791a */ /* 0x000fc80000000000 */
.L_x_37:
[----:B------:R-:W-:Y:S05]  /*1080*/  WARPSYNC.ALL ;  /* 0x0000000000007948 */ /* 0x000fea0003800000 */
[----:B------:R-:W-:Y:S01]  /*1090*/  NOP ;  /* 0x0000000000007918 */ /* 0x000fe20000000000 */
[----:B---3--:R-:W-:Y:S06]  /*10a0*/  BAR.SYNC.DEFER_BLOCKING 0x0 ;  /* 0x0000000000007b1d */ /* 0x008fec0000010000 */
[----:B------:R-:W-:Y:S02]  /*10b0*/  BSSY.RECONVERGENT B3, `(.L_x_38) ;  /* 0x000000b000037945 */ /* 0x000fe40003800200 */
[----:B------:R-:W-:Y:S06]  /*10c0*/  BAR.SYNC.DEFER_BLOCKING 0x0 ;  /* 0x0000000000007b1d */ /* 0x000fec0000010000 */
[----:B------:R3:W-:Y:S01]  /*10d0*/  @!P0 STS [R4], RZ ;  /* 0x000000ff04008388 */ /* 0x0007e20000000800 */
[----:B------:R-:W-:Y:S01]  /*10e0*/  NOP ;  /* 0x0000000000007918 */ /* 0x000fe20000000000 */
[----:B------:R-:W-:Y:S05]  /*10f0*/  @P3 BRA `(.L_x_39) ;  /* 0x0000000000183947 */ /* 0x000fea0003800000 */
[----:B-1--45:R-:W1:Y:S01]  /*1100*/  LDS R2, [UR8+0x8] ;  /* 0x00000808ff027984 */ /* 0x032e620008000800 */
[----:B------:R-:W4:Y:S01]  /*1110*/  LDC.64 R8, c[0x0][0x390] ;  /* 0x0000e400ff087b82 */ /* 0x000f220000000a00 */
[----:B------:R-:W-:Y:S02]  /*1120*/  IMAD.MOV.U32 R3, RZ, RZ, 0x70 ;  /* 0x00000070ff037424 */ /* 0x000fe400078e00ff */
[----:B----4-:R4:W-:Y:S03]  /*1130*/  STS.64 [UR8], R8 ;  /* 0x00000008ff007988 */ /* 0x0109e60008000a08 */
[----:B-1----:R-:W-:-:S05]  /*1140*/  LOP3.LUT R2, R2, 0x10, R3, 0xd8, !PT ;  /* 0x0000001002027812 */ /* 0x002fca00078ed803 */
[----:B------:R4:W-:Y:S02]  /*1150*/  STS [UR8+0x8], R2 ;  /* 0x00000802ff007988 */ /* 0x0009e40008000808 */
.L_x_39:
[----:B-1----:R-:W-:Y:S05]  /*1160*/  BSYNC.RECONVERGENT B3 ;  /* 0x0000000000037941 */ /* 0x002fea0003800200 */
.L_x_38:
[----:B------:R-:W-:Y:S04]  /*1170*/  BSSY.RECONVERGENT B4, `(.L_x_40) ;  /* 0x0000033000047945 */ /* 0x000fe80003800200 */
[----:B------:R-:W-:Y:S04]  /*1180*/  BSSY.RELIABLE B3, `(.L_x_41) ;  /* 0x000002e000037945 */ /* 0x000fe80003800100 */
[----:B------:R-:W-:Y:S05]  /*1190*/  @P3 BRA `(.L_x_42) ;  /* 0x0000000000243947 */ /* 0x000fea0003800000 */
[----:B----45:R-:W1:Y:S01]  /*11a0*/  LDS R2, [UR8+0x34] ;  /* 0x00003408ff027984 */ /* 0x030e620008000800 */
[----:B------:R-:W-:-:S05]  /*11b0*/  IMAD.MOV.U32 R3, RZ, RZ, 0x7f000000 ;  /* 0x7f000000ff037424 */ /* 0x000fca00078e00ff */
[----:B-1----:R-:W-:-:S05]  /*11c0*/  LOP3.LUT R2, R2, 0xff000000, R3, 0xb8, !PT ;  /* 0xff00000002027812 */ /* 0x002fca00078eb803 */
[----:B------:R1:W-:Y:S01]  /*11d0*/  STS [UR8+0x34], R2 ;  /* 0x00003402ff007988 */ /* 0x0003e20008000808 */
[----:B------:R-:W-:Y:S05]  /*11e0*/  @P3 BRA `(.L_x_43) ;  /* 0x0000000000183947 */ /* 0x000fea0003800000 */
[----:B-1----:R-:W1:Y:S01]  /*11f0*/  LDS R2, [UR8+0x38] ;  /* 0x00003808ff027984 */ /* 0x002e620008000800 */
[----:B------:R-:W-:-:S05]  /*1200*/  IMAD.MOV.U32 R3, RZ, RZ, 0x3f ;  /* 0x0000003fff037424 */ /* 0x000fca00078e00ff */
[----:B-1----:R-:W-:-:S05]  /*1210*/  LOP3.LUT R2, R2, 0xff, R3, 0xb8, !PT ;  /* 0x000000ff02027812 */ /* 0x002fca00078eb803 */
[----:B------:R1:W-:Y:S02]  /*1220*/  STS [UR8+0x38], R2 ;  /* 0x00003802ff007988 */ /* 0x0003e40008000808 */
.L_x_42:
[----:B------:R-:W-:Y:S05]  /*1230*/  @P3 BRA `(.L_x_44) ;  /* 0x00000000000c3947 */ /* 0x000fea0003800000 */
[----:B------:R1:W-:Y:S02]  /*1240*/  STS [UR8+0x20], R5 ;  /* 0x00002005ff007988 */ /* 0x0003e40008000808 */
.L_x_43:
[----:B------:R-:W-:Y:S05]  /*1250*/  @P3 BRA `(.L_x_45) ;  /* 0x0000000000243947 */ /* 0x000fea0003800000 */
[----:B------:R1:W-:Y:S02]  /*1260*/  STS [UR8+0x24], R6 ;  /* 0x00002406ff007988 */ /* 0x0003e40008000808 */
.L_x_44:
[----:B------:R-:W-:Y:S05]  /*1270*/  @P3 BRA `(.L_x_46) ;  /* 0x00000000002c3947 */ /* 0x000fea0003800000 */
[----:B-1--45:R-:W1:Y:S01]  /*1280*/  LDS R2, [UR8+0x1c] ;  /* 0x00001c08ff027984 */ /* 0x032e620008000800 */
[----:B------:R-:W4:Y:S02]  /*1290*/  LDC.64 R6, c[0x0][0x3b8] ;  /* 0x0000ee00ff067b82 */ /* 0x000f240000000a00 */
[--C-:B----4-:R-:W-:Y:S02]  /*12a0*/  SHF.R.U32.HI R5, RZ, 0x4, R7.reuse ;  /* 0x00000004ff057819 */ /* 0x110fe40000011607 */
[----:B------:R-:W-:-:S05]  /*12b0*/  SHF.R.U64 R3, R6, 0x4, R7 ;  /* 0x0000000406037819 */ /* 0x000fca0000001207 */
[----:B------:R4:W-:Y:S01]  /*12c0*/  STS [UR8+0xc], R3 ;  /* 0x00000c03ff007988 */ /* 0x0009e20008000808 */
[----:B-1----:R-:W-:-:S05]  /*12d0*/  LOP3.LUT R2, R2, 0xf, R5, 0xb8, !PT ;  /* 0x0000000f02027812 */ /* 0x002fca00078eb805 */
[----:B------:R4:W-:Y:S02]  /*12e0*/  STS [UR8+0x1c], R2 ;  /* 0x00001c02ff007988 */ /* 0x0009e40008000808 */
.L_x_45:
[----:B------:R-:W-:Y:S05]  /*12f0*/  @P3 BRA `(.L_x_47) ;  /* 0x00000000001c3947 */ /* 0x000fea0003800000 */
[----:B-1--45:R-:W1:Y:S02]  /*1300*/  LDS R2, [UR8+0x34] ;  /* 0x00003408ff027984 */ /* 0x032e640008000800 */
[----:B-1----:R-:W-:-:S05]  /*1310*/  LOP3.LUT R2, R2, 0x7, RZ, 0xb8, !PT ;  /* 0x0000000702027812 */ /* 0x002fca00078eb8ff */
[----:B------:R1:W-:Y:S02]  /*1320*/  STS [UR8+0x34], R2 ;  /* 0x00003402ff007988 */ /* 0x0003e40008000808 */
.L_x_46:
[----:B------:R-:W-:Y:S05]  /*1330*/  @P3 BRA `(.L_x_48) ;  /* 0x00000000001c3947 */ /* 0x000fea0003800000 */
[----:B-1--45:R-:W1:Y:S02]  /*1340*/  LDS R2, [UR8+0x34] ;  /* 0x00003408ff027984 */ /* 0x032e640008000800 */
[----:B-1----:R-:W-:-:S05]  /*1350*/  LOP3.LUT R2, R2, 0x38, RZ, 0xb8, !PT ;  /* 0x0000003802027812 */ /* 0x002fca00078eb8ff */
[----:B------:R1:W-:Y:S02]  /*1360*/  STS [UR8+0x34], R2 ;  /* 0x00003402ff007988 */ /* 0x0003e40008000808 */
.L_x_47:
[----:B------:R-:W-:Y:S05]  /*1370*/  @P3 BRA `(.L_x_49) ;  /* 0x00000000001c3947 */ /* 0x000fea0003800000 */
[----:B-1--45:R-:W1:Y:S02]  /*1380*/  LDS R2, [UR8+0x8] ;  /* 0x00000808ff027984 */ /* 0x032e640008000800 */
[----:B-1----:R-:W-:-:S05]  /*1390*/  LOP3.LUT R2, R2, 0x780, RZ, 0xb8, !PT ;  /* 0x0000078002027812 */ /* 0x002fca00078eb8ff */
[----:B------:R1:W-:Y:S02]  /*13a0*/  STS [UR8+0x8], R2 ;  /* 0x00000802ff007988 */ /* 0x0003e40008000808 */
.L_x_48:
[----:B------:R-:W-:Y:S05]  /*13b0*/  @P3 BRA `(.L_x_50) ;  /* 0x0000000000283947 */ /* 0x000fea0003800000 */
[----:B-1--45:R-:W1:Y:S02]  /*13c0*/  LDS R2, [UR8+0x8] ;  /* 0x00000808ff027984 */ /* 0x032e640008000800 */
[----:B-1----:R-:W-:-:S05]  /*13d0*/  LOP3.LUT R2, R2, 0x1800, RZ, 0xb8, !PT ;  /* 0x0000180002027812 */ /* 0x002fca00078eb8ff */
[----:B------:R1:W-:Y:S02]  /*13e0*/  STS [UR8+0x8], R2 ;  /* 0x00000802ff007988 */ /* 0x0003e40008000808 */
.L_x_49:
[----:B------:R-:W-:Y:S05]  /*13f0*/  @P3 BREAK.RELIABLE B3 ;  /* 0x0000000000033942 */ /* 0x000fea0003800100 */
[----:B------:R-:W-:Y:S05]  /*1400*/  @P3 BRA `(.L_x_51) ;  /* 0x0000000000243947 */ /* 0x000fea0003800000 */
[----:B-1--45:R-:W1:Y:S01]  /*1410*/  LDS R2, [UR8+0x8] ;  /* 0x00000808ff027984 */ /* 0x032e620008000800 */
[----:B------:R-:W-:-:S05]  /*1420*/  IMAD.MOV.U32 R3, RZ, RZ, 0x6000 ;  /* 0x00006000ff037424 */ /* 0x000fca00078e00ff */
[----:B-1----:R-:W-:-:S04]  /*1430*/  LOP3.LUT R2, R2, 0x6000, R3, 0xd8, !PT ;  /* 0x0000600002027812 */ /* 0x002fc800078ed803 */
[----:B------:R-:W-:-:S05]  /*1440*/  LOP3.LUT R2, R2, 0x400000, RZ, 0xb8, !PT ;  /* 0x0040000002027812 */ /* 0x000fca00078eb8ff */
[----:B------:R1:W-:Y:S02]  /*1450*/  STS [UR8+0x8], R2 ;  /* 0x00000802ff007988 */ /* 0x0003e40008000808 */
.L_x_50:
[----:B------:R-:W-:Y:S05]  /*1460*/  BSYNC.RELIABLE B3 ;  /* 0x0000000000037941 */ /* 0x000fea0003800100 */
.L_x_41:
[----:B-1--45:R-:W1:Y:S02]  /*1470*/  @!P3 LDS R2, [UR8+0x8] ;  /* 0x00000808ff02b984 */ /* 0x032e640008000800 */
[----:B-1----:R-:W-:-:S05]  /*1480*/  @!P3 LOP3.LUT R2, R2, 0x8000, RZ, 0xb8, !PT ;  /* 0x000080000202b812 */ /* 0x002fca00078eb8ff */
[----:B------:R1:W-:Y:S02]  /*1490*/  @!P3 STS [UR8+0x8], R2 ;  /* 0x00000802ff00b988 */ /* 0x0003e40008000808 */
.L_x_51:
[----:B------:R-:W-:Y:S05]  /*14a0*/  BSYNC.RECONVERGENT B4 ;  /* 0x0000000000047941 */ /* 0x000fea0003800200 */
.L_x_40:
[----:B------:R-:W-:Y:S05]  /*14b0*/  WARPSYNC.ALL ;  /* 0x0000000000007948 */ /* 0x000fea0003800000 */
[----:B------:R-:W-:Y:S01]  /*14c0*/  NOP ;  /* 0x0000000000007918 */ /* 0x000fe20000000000 */
[----:B------:R-:W-:-:S04]  /*14d0*/  UIADD3 UR4, UPT, UPT, UR4, 0x100, URZ ;  /* 0x0000010004047890 */ /* 0x000fc8000fffe0ff */
[----:B------:R-:W-:-:S04]  /*14e0*/  UIADD3 UR20, UP0, UPT, UR4, UR20, URZ ;  /* 0x0000001404147290 */ /* 0x000fc8000ff1e0ff */
[----:B------:R-:W-:Y:S01]  /*14f0*/  ULEA.HI.X.SX32 UR21, UR4, UR21, 0x1, UP0 ;  /* 0x0000001504157291 */ /* 0x000fe200080f0eff */
[----:B------:R-:W-:Y:S11]  /*1500*/  @P0 BRA `(.L_x_52) ;  /* 0x0000000000300947 */ /* 0x000ff60003800000 */
[----:B-1--45:R-:W1:Y:S01]  /*1510*/  S2R R2, SR_LANEID ;  /* 0x0000000000027919 */ /* 0x032e620000000000 */
[----:B------:R-:W-:Y:S05]  /*1520*/  WARPSYNC.ALL ;  /* 0x0000000000007948 */ /* 0x000fea0003800000 */
[----:B------:R-:W-:Y:S01]  /*1530*/  NOP ;  /* 0x0000000000007918 */ /* 0x000fe20000000000 */
[----:B-123--:R-:W-:-:S05]  /*1540*/  IMAD.SHL.U32 R4, R2, 0x4, RZ ;  /* 0x0000000402047824 */ /* 0x00efca00078e00ff */
        /* <DEDUP_REMOVED lines=8> */
.L_x_52:
[----:B------:R-:W-:Y:S05]  /*15d0*/  @P0 BRA `(.L_x_53) ;  /* 0x00000000000c0947 */ /* 0x000fea0003800000 */
[----:B------:R0:W-:Y:S01]  /*15e0*/  UTMACMDFLUSH ;  /* 0x00000000000079b7 */ /* 0x0001e20000000000 */
[----:B------:R-:W-:Y:S05]  /*15f0*/  @P0 BRA `(.L_x_53) ;  /* 0x0000000000040947 */ /* 0x000fea0003800000 */
[----:B------:R-:W-:-:S04]  /*1600*/  DEPBAR.LE SB0, 0x0 ;  /* 0x000080000000791a */ /* 0x000fc80000000000 */
.L_x_53:
[----:B------:R-:W-:Y:S05]  /*1610*/  WARPSYNC.ALL ;  /* 0x0000000000007948 */ /* 0x000fea0003800000 */
[----:B------:R-:W-:Y:S01]  /*1620*/  NOP ;  /* 0x0000000000007918 */ /* 0x000fe20000000000 */
[----:B--2---:R-:W-:Y:S01]  /*1630*/  BAR.SYNC.DEFER_BLOCKING 0x0 ;  /* 0x0000000000007b1d */ /* 0x004fe20000010000 */
[----:B-1--45:R-:W-:Y:S01]  /*1640*/  SHF.R.U32.HI R2, RZ, 0x5, R0 ;  /* 0x00000005ff027819 */ /* 0x032fe20000011600 */
[----:B------:R-:W-:-:S03]  /*1650*/  USHF.L.U32 UR15, UR15, 0x8, URZ ;  /* 0x000000080f0f7899 */ /* 0x000fc600080006ff */
[----:B------:R-:W-:Y:S01]  /*1660*/  R2UR UR22, R2 ;  /* 0x00000000021672ca */ /* 0x000fe200000e0000 */
[----:B------:R-:W-:Y:S01]  /*1670*/  VOTEU.ALL UP0, P3 ;  /* 0x0000000000ff7886 */ /* 0x000fe20001800000 */
[----:B------:R-:W-:Y:S01]  /*1680*/  UMOV UR4, 0x1 ;  /* 0x0000000100047882 */ /* 0x000fe20000000000 */
[----:B------:R-:W-:Y:S01]  /*1690*/  VOTEU.ALL UP1, P3 ;  /* 0x0000000000ff7886 */ /* 0x000fe20001820000 */
[----:B------:R-:W-:Y:S02]  /*16a0*/  BSSY.RECONVERGENT B4, `(.L_x_54) ;  /* 0x0000018000047945 */ /* 0x000fe40003800200 */
[----:B------:R-:W-:-:S04]  /*16b0*/  @!UP0 UIADD3 UR10, UPT, UPT, -UR4, 0x100000, URZ ;  /* 0x00100000040a8890 */ /* 0x000fc8000fffe1ff */
[----:B------:R-:W-:Y:S02]  /*16c0*/  @!UP0 USHF.L.U32 UR11, UR10, 0xb, URZ ;  /* 0x0000000b0a0b8899 */ /* 0x000fe400080006ff */
[----:B------:R-:W-:Y:S02]  /*16d0*/  @!UP0 USHF.L.U32 UR10, UR10, 0x1, URZ ;  /* 0x000000010a0a8899 */ /* 0x000fe400080006ff */
[----:B------:R-:W-:-:S04]  /*16e0*/  @!UP0 UIADD3 UR4, UPT, UPT, -UR4, 0x100000, URZ ;  /* 0x0010000004048890 */ /* 0x000fc8000fffe1ff */
[----:B------:R-:W-:Y:S02]  /*16f0*/  @!UP0 USHF.L.U32 UR5, UR4, 0xb, URZ ;  /* 0x0000000b04058899 */ /* 0x000fe400080006ff */
[----:B------:R-:W-:Y:S01]  /*1700*/  @!UP0 USHF.L.U32 UR4, UR4, 0x1, URZ ;  /* 0x0000000104048899 */ /* 0x000fe200080006ff */
[----:B------:R-:W-:Y:S01]  /*1710*/  VOTEU.ALL UP0, P3 ;  /* 0x0000000000ff7886 */ /* 0x000fe20001800000 */
[----:B------:R-:W1:Y:S04]  /*1720*/  FENCE.VIEW.ASYNC.S ;  /* 0x00000000000073c6 */ /* 0x000e680000000000 */
[----:B-1----:R1:W2:Y:S06]  /*1730*/  @!UP0 SYNCS.EXCH.64 URZ, [UR8+0x14000], UR10 ;  /* 0x0140000a08ff85b2 */ /* 0x0022ac0008000100 */
[----:B------:R1:W2:Y:S02]  /*1740*/  @!UP1 SYNCS.EXCH.64 URZ, [UR8+0x14020], UR4 ;  /* 0x0140200408ff95b2 */ /* 0x0002a40008000100 */
[----:B--2---:R-:W-:Y:S06]  /*1750*/  BAR.SYNC.DEFER_BLOCKING 0x0 ;  /* 0x0000000000007b1d */ /* 0x004fec0000010000 */
[----:B------:R-:W-:Y:S05]  /*1760*/  @P3 BRA `(.L_x_55) ;  /* 0x00000000002c3947 */ /* 0x000fea0003800000 */
[----:B-1----:R-:W-:Y:S02]  /*1770*/  UMOV UR4, 0x1 ;  /* 0x0000000100047882 */ /* 0x002fe40000000000 */
[----:B------:R-:W-:-:S04]  /*1780*/  UIADD3 UR10, UPT, UPT, -UR4, 0x100000, URZ ;  /* 0x00100000040a7890 */ /* 0x000fc8000fffe1ff */
[----:B------:R-:W-:Y:S02]  /*1790*/  USHF.L.U32 UR11, UR10, 0xb, URZ ;  /* 0x0000000b0a0b7899 */ /* 0x000fe400080006ff */
[----:B------:R-:W-:Y:S02]  /*17a0*/  USHF.L.U32 UR10, UR10, 0x1, URZ ;  /* 0x000000010a0a7899 */ /* 0x000fe400080006ff */
[----:B------:R-:W-:-:S04]  /*17b0*/  UIADD3 UR4, UPT, UPT, -UR4, 0x100000, URZ ;  /* 0x0010000004047890 */ /* 0x000fc8000fffe1ff */
[----:B------:R-:W-:Y:S02]  /*17c0*/  USHF.L.U32 UR5, UR4, 0xb, URZ ;  /* 0x0000000b04057899 */ /* 0x000fe400080006ff */
[----:B------:R-:W-:Y:S01]  /*17d0*/  USHF.L.U32 UR4, UR4, 0x1, URZ ;  /* 0x0000000104047899 */ /* 0x000fe200080006ff */
[----:B------:R-:W1:Y:S03]  /*17e0*/  FENCE.VIEW.ASYNC.S ;  /* 0x00000000000073c6 */ /* 0x000e660000000000 */
[----:B-1----:R2:W4:Y:S08]  /*17f0*/  SYNCS.EXCH.64 URZ, [UR8+0x14008], UR10 ;  /* 0x0140080a08ff75b2 */ /* 0x0025300008000100 */
[----:B------:R2:W5:Y:S02]  /*1800*/  SYNCS.EXCH.64 URZ, [UR8+0x14028], UR4 ;  /* 0x0140280408ff75b2 */ /* 0x0005640008000100 */
[----:B--2---:R-:W-:Y:S01]  /*1810*/  NOP ;  /* 0x0000000000007918 */ /* 0x004fe20000000000 */
.L_x_55:
[----:B-1----:R-:W-:Y:S05]  /*1820*/  BSYNC.RECONVERGENT B4 ;  /* 0x0000000000047941 */ /* 0x002fea0003800200 */
.L_x_54:
[----:B----45:R-:W-:Y:S06]  /*1830*/  BAR.SYNC.DEFER_BLOCKING 0x0 ;  /* 0x0000000000007b1d */ /* 0x030fec0000010000 */
[----:B------:R-:W-:Y:S04]  /*1840*/  BSSY.RECONVERGENT B4, `(.L_x_56) ;  /* 0x000000d000047945 */ /* 0x000fe80003800200 */
[----:B------:R-:W-:Y:S05]  /*1850*/  @P3 BRA `(.L_x_57) ;  /* 0x00000000002c3947 */ /* 0x000fea0003800000 */
[----:B------:R-:W-:Y:S02]  /*1860*/  UMOV UR4, 0x1 ;  /* 0x0000000100047882 */ /* 0x000fe40000000000 */
[----:B------:R-:W-:-:S04]  /*1870*/  UIADD3 UR10, UPT, UPT, -UR4, 0x100000, URZ ;  /* 0x00100000040a7890 */ /* 0x000fc8000fffe1ff */
[----:B------:R-:W-:Y:S02]  /*1880*/  USHF.L.U32 UR11, UR10, 0xb, URZ ;  /* 0x0000000b0a0b7899 */ /* 0x000fe400080006ff */
[----:B------:R-:W-:Y:S02]  /*1890*/  USHF.L.U32 UR10, UR10, 0x1, URZ ;  /* 0x000000010a0a7899 */ /* 0x000fe400080006ff */
[----:B------:R-:W-:-:S04]  /*18a0*/  UIADD3 UR4, UPT, UPT, -UR4, 0x100000, URZ ;  /* 0x0010000004047890 */ /* 0x000fc8000fffe1ff */
[----:B------:R-:W-:Y:S02]  /*18b0*/  USHF.L.U32 UR5, UR4, 0xb, URZ ;  /* 0x0000000b04057899 */ /* 0x000fe400080006ff */
[----:B------:R-:W-:Y:S01]  /*18c0*/  USHF.L.U32 UR4, UR4, 0x1, URZ ;  /* 0x0000000104047899 */ /* 0x000fe200080006ff */
[----:B------:R-:W1:Y:S03]  /*18d0*/  FENCE.VIEW.ASYNC.S ;  /* 0x00000000000073c6 */ /* 0x000e660000000000 */
[----:B-1----:R1:W2:Y:S08]  /*18e0*/  SYNCS.EXCH.64 URZ, [UR8+0x14010], UR10 ;  /* 0x0140100a08ff75b2 */ /* 0x0022b00008000100 */
[----:B------:R1:W4:Y:S01]  /*18f0*/  SYNCS.EXCH.64 URZ, [UR8+0x14030], UR4 ;  /* 0x0140300408ff75b2 */ /* 0x0003220008000100 */
[----:B------:R-:W-:Y:S01]  /*1900*/  NOP ;  /* 0x0000000000007918 */ /* 0x000fe20000000000 */
.L_x_57:
[----:B-1----:R-:W-:Y:S05]  /*1910*/  BSYNC.RECONVERGENT B4 ;  /* 0x0000000000047941 */ /* 0x002fea0003800200 */
.L_x_56:
[----:B--2-4-:R-:W-:Y:S01]  /*1920*/  BAR.SYNC.DEFER_BLOCKING 0x0 ;  /* 0x0000000000007b1d */ /* 0x014fe20000010000 */
[----:B------:R-:W-:Y:S01]  /*1930*/  UIADD3 UR12, UPT, UPT, UR8, 0x14020, URZ ;  /* 0x00014020080c7890 */ /* 0x000fe2000fffe0ff */
[----:B------:R-:W-:Y:S01]  /*1940*/  ISETP.GE.AND P0, PT, R10, 0x1, PT ;  /* 0x000000010a00780c */ /* 0x000fe20003f06270 */
[----:B------:R-:W-:-:S03]  /*1950*/  USHF.L.U32 UR19, UR7, 0x6, URZ ;  /* 0x0000000607137899 */ /* 0x000fc600080006ff */
        /* <DEDUP_REMOVED lines=13> */
.L_x_59:
[----:B-1----:R-:W-:Y:S05]  /*1a30*/  BSYNC.RECONVERGENT B4 ;  /* 0x0000000000047941 */ /* 0x002fea0003800200 */
.L_x_58:
[----:B------:R-:W-:Y:S05]  /*1a40*/  @!P0 BRA `(.L_x_60) ;  /* 0x0000000800148947 */ /* 0x000fea0003800000 */
[----:B--2-4-:R-:W-:Y:S01]  /*1a50*/  BAR.SYNC.DEFER_BLOCKING 0x0 ;  /* 0x0000000000007b1d */ /* 0x014fe20000010000 */
[----:B------:R-:W-:Y:S01]  /*1a60*/  ELECT P1, URZ, PT ;  /* 0x0000000000ff782f */ /* 0x000fe20003820000 */
[----:B------:R-:W-:Y:S01]  /*1a70*/  @!P3 IMAD.MOV.U32 R2, RZ, RZ, 0x5000 ;  /* 0x00005000ff02b424 */ /* 0x000fe200078e00ff */
[----:B------:R-:W-:Y:S02]  /*1a80*/  UIADD3 UR16, UPT, UPT, UR8, 0x10000, URZ ;  /* 0x0001000008107890 */ /* 0x000fe4000fffe0ff */
[----:B------:R-:W-:Y:S02]  /*1a90*/  ISETP.LT.U32.AND P1, PT, R68, 0x20, P1 ;  /* 0x000000204400780c */ /* 0x000fe40000f21070 */
[----:B------:R-:W-:Y:S01]  /*1aa0*/  ELECT P0, URZ, PT ;  /* 0x0000000000ff782f */ /* 0x000fe20003800000 */
[----:B------:R-:W-:-:S03]  /*1ab0*/  UMOV UR11, UR15 ;  /* 0x0000000f000b7c82 */ /* 0x000fc60008000000 */
[----:B------:R-:W-:-:S07]  /*1ac0*/  ISETP.LT.U32.AND P0, PT, R68, 0x20, P0 ;  /* 0x000000204400780c */ /* 0x000fce0000701070 */
[----:B------:R-:W-:Y:S01]  /*1ad0*/  VOTEU.ANY UP0, P1 ;  /* 0x0000000000ff7886 */ /* 0x000fe20000800100 */
[----:B------:R-:W-:-:S04]  /*1ae0*/  VOTEU.ANY UP2, P1 ;  /* 0x0000000000ff7886 */ /* 0x000fc80000840100 */
[----:B------:R-:W-:Y:S02]  /*1af0*/  @UP0 UIADD3 UR17, UPT, UPT, UR8, 0x14000, URZ ;  /* 0x0001400008110890 */ /* 0x000fe4000fffe0ff */
[----:B------:R1:W-:Y:S01]  /*1b00*/  @!P3 SYNCS.ARRIVE.TRANS64 RZ, [UR8+0x14000], R2 ;  /* 0x01400002ffffb9a7 */ /* 0x0003e20008000008 */
[----:B------:R-:W-:Y:S01]  /*1b10*/  @UP0 UMOV UR18, URZ ;  /* 0x000000ff00120c82 */ /* 0x000fe20008000000 */
[----:B------:R-:W-:Y:S01]  /*1b20*/  BAR.SYNC.DEFER_BLOCKING 0x0 ;  /* 0x0000000000007b1d */ /* 0x000fe20000010000 */
[----:B------:R-:W-:-:S05]  /*1b30*/  UISETP.NE.U32.AND UP0, UPT, UR22, URZ, UPT ;  /* 0x000000ff1600728c */ /* 0x000fca000bf05070 */
[----:B------:R-:W-:Y:S01]  /*1b40*/  VOTEU.ANY UP1, P0 ;  /* 0x0000000000ff7886 */ /* 0x000fe20000020100 */
[----:B------:R-:W-:-:S04]  /*1b50*/  VOTEU.ANY UP3, P0 ;  /* 0x0000000000ff7886 */ /* 0x000fc80000060100 */
[----:B------:R-:W-:Y:S01]  /*1b60*/  @UP1 UIADD3 UR9, UPT, UPT, UR8, 0x14000, URZ ;  /* 0x0001400008091890 */ /* 0x000fe2000fffe0ff */
[----:B------:R-:W-:Y:S01]  /*1b70*/  @UP1 UMOV UR10, URZ ;  /* 0x000000ff000a1c82 */ /* 0x000fe20008000000 */
[----:B------:R1:W-:Y:S01]  /*1b80*/  @UP2 UTMALDG.2D [UR16], [UR24] ;  /* 0x00000010180025b4 */ /* 0x0003e20008008000 */
[----:B------:R2:W-:Y:S06]  /*1b90*/  MEMBAR.ALL.CTA ;  /* 0x0000000000007992 */ /* 0x0005ec0000008000 */
[----:B--2---:R-:W2:Y:S02]  /*1ba0*/  FENCE.VIEW.ASYNC.S ;  /* 0x00000000000073c6 */ /* 0x004ea40000000000 */
[----:B--2---:R-:W-:Y:S06]  /*1bb0*/  BAR.SYNC.DEFER_BLOCKING 0x0 ;  /* 0x0000000000007b1d */ /* 0x004fec0000010000 */
[----:B------:R1:W-:Y:S02]  /*1bc0*/  @UP3 UTMALDG.2D [UR8], [UR26] ;  /* 0x000000081a0035b4 */ /* 0x0003e40008008000 */
[----:B------:R-:W-:Y:S06]  /*1bd0*/  BAR.SYNC.DEFER_BLOCKING 0x0 ;  /* 0x0000000000007b1d */ /* 0x000fec0000010000 */
[----:B------:R-:W2:Y:S02]  /*1be0*/  SYNCS.PHASECHK.TRANS64.TRYWAIT P0, [UR8+0x14000], RZ ;  /* 0x014000ffff0075a7 */ /* 0x000ea40008001108 */
[----:B-12---:R-:W-:Y:S05]  /*1bf0*/  @!P0 BRA `(.L_x_61) ;  /* 0x0000000c00d08947 */ /* 0x006fea0003800000 */
.L_x_79:
[----:B------:R-:W-:Y:S05]  /*1c00*/  BRA.U UP0, `(.L_x_62) ;  /* 0x00000001004c7547 */ /* 0x000fea000b800000 */
[----:B------:R-:W-:Y:S02]  /*1c10*/  USHF.R.U32.HI UR4, URZ, 0x4, UR16 ;  /* 0x00000004ff047899 */ /* 0x000fe40008011610 */
[----:B------:R-:W-:Y:S02]  /*1c20*/  USHF.R.U32.HI UR6, URZ, 0x4, UR8 ;  /* 0x00000004ff067899 */ /* 0x000fe40008011608 */
[----:B------:R-:W-:Y:S02]  /*1c30*/  USGXT.U32 UR4, UR4, 0xe ;  /* 0x0000000e0404789a */ /* 0x000fe40008000000 */
[----:B------:R-:W-:Y:S01]  /*1c40*/  USGXT.U32 UR6, UR6, 0xe ;  /* 0x0000000e0606789a */ /* 0x000fe20008000000 */
[----:B------:R-:W-:Y:S01]  /*1c50*/  UMOV UR10, 0xfffffffe ;  /* 0xfffffffe000a7882 */ /* 0x000fe20000000000 */
[----:B------:R-:W-:Y:S01]  /*1c60*/  UMOV UR11, 0x7fffbfdf ;  /* 0x7fffbfdf000b7882 */ /* 0x000fe20000000000 */
[----:B------:R-:W-:Y:S01]  /*1c70*/  UMOV UR5, URZ ;  /* 0x000000ff00057c82 */ /* 0x000fe20008000000 */
[----:B------:R-:W-:Y:S01]  /*1c80*/  UMOV UR7, URZ ;  /* 0x000000ff00077c82 */ /* 0x000fe20008000000 */
[----:B------:R-:W-:-:S02]  /*1c90*/  UIADD3.64 UR16, UPT, UPT, UR4, -UR10, URZ ;  /* 0x8000000a04107297 */ /* 0x000fc4000fffe0ff */
[----:B------:R-:W-:Y:S01]  /*1ca0*/  UIADD3.64 UR10, UPT, UPT, UR6, -UR10, URZ ;  /* 0x8000000a060a7297 */ /* 0x000fe2000fffe0ff */
[----:B------:R-:W-:Y:S01]  /*1cb0*/  UMOV UR28, 0x0 ;  /* 0x00000000001c7882 */ /* 0x000fe20000000000 */
[----:B------:R-:W-:Y:S01]  /*1cc0*/  UMOV UR29, 0x4400010 ;  /* 0x04400010001d7882 */ /* 0x000fe20000000000 */
[----:B------:R-:W-:Y:S01]  /*1cd0*/  UMOV UR5, 0x80004020 ;  /* 0x8000402000057882 */ /* 0x000fe20000000000 */
[----:B------:R-:W-:Y:S01]  /*1ce0*/  UMOV UR7, 0x80004020 ;  /* 0x8000402000077882 */ /* 0x000fe20000000000 */
[----:B------:R-:W-:Y:S01]  /*1cf0*/  UMOV UR30, 0x0 ;  /* 0x00000000001e7882 */ /* 0x000fe20000000000 */
[----:B------:R-:W-:Y:S01]  /*1d00*/  UMOV UR31, 0x4400010 ;  /* 0x04400010001f7882 */ /* 0x000fe20000000000 */
[----:B------:R1:W-:Y:S02]  /*1d10*/  UTCQMMA gdesc[UR4], gdesc[UR6], tmem[UR23], tmem[UR28], idesc[UR29], !UPT ;  /* 0x00ff1c06040075ea */ /* 0x0003e4000f800317 */
[----:B------:R1:W-:Y:S01]  /*1d20*/  UTCQMMA gdesc[UR16], gdesc[UR10], tmem[UR23], tmem[UR30], idesc[UR31], UPT ;  /* 0x00ff1e0a100075ea */ /* 0x0003e2000b800317 */
[----:B------:R-:W-:-:S02]  /*1d30*/  NOP ;  /* 0x0000000000007918 */ /* 0x000fc40000000000 */
.L_x_62:
[----:B------:R-:W-:Y:S01]  /*1d40*/  ELECT P0, URZ, PT ;  /* 0x0000000000ff782f */ /* 0x000fe20003800000 */
[----:B-1----:R-:W-:Y:S01]  /*1d50*/  UMOV UR4, UR12 ;  /* 0x0000000c00047c82 */ /* 0x002fe20008000000 */
[----:B------:R-:W-:Y:S02]  /*1d60*/  UMOV UR5, URZ ;  /* 0x000000ff00057c82 */ /* 0x000fe40008000000 */
[----:B------:R-:W-:-:S13]  /*1d70*/  ISETP.LT.U32.AND P0, PT, R68, 0x20, P0 ;  /* 0x000000204400780c */ /* 0x000fda0000701070 */
[----:B------:R-:W-:Y:S01]  /*1d80*/  VOTEU.ANY UP0, P0 ;  /* 0x0000000000ff7886 */ /* 0x000fe20000000100 */
[----:B------:R-:W-:Y:S01]  /*1d90*/  VOTEU.ANY UP1, P0 ;  /* 0x0000000000ff7886 */ /* 0x000fe20000020100 */
[----:B------:R-:W-:-:S03]  /*1da0*/  ISETP.GE.U32.AND P0, PT, R10, 0x41, PT ;  /* 0x000000410a00780c */ /* 0x000fc60003f06070 */
[----:B------:R-:W-:Y:S02]  /*1db0*/  @UP0 UMOV UR4, UR4 ;  /* 0x0000000400040c82 */ /* 0x000fe40008000000 */
[----:B------:R1:W-:Y:S01]  /*1dc0*/  @UP1 UTCBAR [UR4], URZ ;  /* 0x000000ff040013e9 */ /* 0x0003e200080000ff */
[----:B------:R-:W-:Y:S06]  /*1dd0*/  BAR.SYNC.DEFER_BLOCKING 0x0 ;  /* 0x0000000000007b1d */ /* 0x000fec0000010000 */
[----:B------:R-:W2:Y:S02]  /*1de0*/  SYNCS.PHASECHK.TRANS64.TRYWAIT P1, [UR8+0x14020], RZ ;  /* 0x014020ffff0075a7 */ /* 0x000ea40008021108 */
[----:B-12---:R-:W-:Y:S05]  /*1df0*/  @!P1 BRA `(.L_x_63) ;  /* 0x0000000c005c9947 */ /* 0x006fea0003800000 */
.L_x_80:
[----:B------:R-:W-:Y:S01]  /*1e00*/  UMOV UR4, URZ ;  /* 0x000000ff00047c82 */ /* 0x000fe20008000000 */
[----:B------:R-:W-:Y:S05]  /*1e10*/  @!P0 BRA `(.L_x_60) ;  /* 0x0000000400208947 */ /* 0x000fea0003800000 */
[----:B------:R-:W1:Y:S01]  /*1e20*/  LDCU UR29, c[0x0][0x3a0] ;  /* 0x00007400ff1d77ac */ /* 0x000e620008000800 */
[----:B------:R-:W-:Y:S01]  /*1e30*/  UMOV UR9, 0x1 ;  /* 0x0000000100097882 */ /* 0x000fe20000000000 */
[----:B------:R-:W-:-:S05]  /*1e40*/  UMOV UR18, 0x40 ;  /* 0x0000004000127882 */ /* 0x000fca0000000000 */
.L_x_67:
[----:B------:R-:W-:Y:S01]  /*1e50*/  BAR.SYNC.DEFER_BLOCKING 0x0 ;  /* 0x0000000000007b1d */ /* 0x000fe20000010000 */
[----:B------:R-:W-:Y:S01]  /*1e60*/  ULEA UR28, UR9, UR8, 0x3 ;  /* 0x00000008091c7291 */ /* 0x000fe2000f8e18ff */
[----:B------:R-:W-:Y:S01]  /*1e70*/  @!P3 IMAD.MOV.U32 R2, RZ, RZ, 0x5000 ;  /* 0x00005000ff02b424 */ /* 0x000fe200078e00ff */
[----:B------:R-:W-:Y:S01]  /*1e80*/  ELECT P1, URZ, PT ;  /* 0x0000000000ff782f */ /* 0x000fe20003820000 */
[----:B------:R-:W-:-:S03]  /*1e90*/  ULEA UR16, UR9, UR8, 0xc ;  /* 0x0000000809107291 */ /* 0x000fc6000f8e60ff */
[----:B------:R-:W-:Y:S02]  /*1ea0*/  ISETP.LT.U32.AND P1, PT, R68, 0x20, P1 ;  /* 0x000000204400780c */ /* 0x000fe40000f21070 */
[----:B------:R-:W-:Y:S01]  /*1eb0*/  ELECT P0, URZ, PT ;  /* 0x0000000000ff782f */ /* 0x000fe20003800000 */
[----:B------:R-:W-:-:S03]  /*1ec0*/  UIADD3 UR16, UPT, UPT, UR16, 0x10000, URZ ;  /* 0x0001000010107890 */ /* 0x000fc6000fffe0ff */
[----:B------:R-:W-:Y:S01]  /*1ed0*/  ISETP.LT.U32.AND P0, PT, R68, 0x20, P0 ;  /* 0x000000204400780c */ /* 0x000fe20000701070 */
[----:B------:R-:W-:Y:S01]  /*1ee0*/  ULEA UR12, UR9, UR8, 0xe ;  /* 0x00000008090c7291 */ /* 0x000fe2000f8e70ff */
[----:B------:R-:W-:Y:S01]  /*1ef0*/  UMOV UR14, UR18 ;  /* 0x00000012000e7c82 */ /* 0x000fe20008000000 */
[----:B------:R-:W-:-:S04]  /*1f00*/  USHF.L.U32 UR5, UR4, 0x1f, URZ ;  /* 0x0000001f04057899 */ /* 0x000fc800080006ff */
[----:B------:R-:W-:Y:S01]  /*1f10*/  VOTEU.ANY UP0, P1 ;  /* 0x0000000000ff7886 */ /* 0x000fe20000800100 */
[----:B------:R2:W-:Y:S04]  /*1f20*/  @!P3 SYNCS.ARRIVE.TRANS64 RZ, [UR28+0x14000], R2 ;  /* 0x01400002ffffb9a7 */ /* 0x0005e8000800001c */
[----:B------:R-:W-:Y:S01]  /*1f30*/  @UP0 UIADD3 UR17, UPT, UPT, UR28, 0x14000, URZ ;  /* 0x000140001c110890 */ /* 0x000fe2000fffe0ff */
[----:B------:R-:W-:Y:S01]  /*1f40*/  VOTEU.ANY UP0, P1 ;  /* 0x0000000000ff7886 */ /* 0x000fe20000800100 */
[----:B------:R-:W-:Y:S01]  /*1f50*/  BAR.SYNC.DEFER_BLOCKING 0x0 ;  /* 0x0000000000007b1d */ /* 0x000fe20000010000 */
[----:B--2---:R-:W-:-:S05]  /*1f60*/  IMAD.U32 R2, RZ, RZ, UR5 ;  /* 0x00000005ff027e24 */ /* 0x004fca000f8e00ff */
[----:B------:R-:W-:-:S05]  /*1f70*/  VOTEU.ANY UP1, P0 ;  /* 0x0000000000ff7886 */ /* 0x000fca0000020100 */
[----:B------:R-:W-:Y:S01]  /*1f80*/  @UP1 UIADD3 UR13, UPT, UPT, UR28, 0x14000, URZ ;  /* 0x000140001c0d1890 */ /* 0x000fe2000fffe0ff */
[----:B------:R-:W-:Y:S01]  /*1f90*/  VOTEU.ANY UP1, P0 ;  /* 0x0000000000ff7886 */ /* 0x000fe20000020100 */
[----:B------:R2:W-:Y:S01]  /*1fa0*/  @UP0 UTMALDG.2D [UR16], [UR24] ;  /* 0x00000010180005b4 */ /* 0x0005e20008008000 */
[----:B------:R-:W-:Y:S01]  /*1fb0*/  UISETP.NE.U32.AND UP0, UPT, UR22, URZ, UPT ;  /* 0x000000ff1600728c */ /* 0x000fe2000bf05070 */
[----:B------:R4:W-:Y:S06]  /*1fc0*/  MEMBAR.ALL.CTA ;  /* 0x0000000000007992 */ /* 0x0009ec0000008000 */
[----:B----4-:R-:W4:Y:S02]  /*1fd0*/  FENCE.VIEW.ASYNC.S ;  /* 0x00000000000073c6 */ /* 0x010f240000000000 */
[----:B----4-:R-:W-:Y:S06]  /*1fe0*/  BAR.SYNC.DEFER_BLOCKING 0x0 ;  /* 0x0000000000007b1d */ /* 0x010fec0000010000 */
[----:B------:R2:W-:Y:S02]  /*1ff0*/  @UP1 UTMALDG.2D [UR12], [UR26] ;  /* 0x0000000c1a0015b4 */ /* 0x0005e40008008000 */
[----:B------:R-:W-:Y:S06]  /*2000*/  BAR.SYNC.DEFER_BLOCKING 0x0 ;  /* 0x0000000000007b1d */ /* 0x000fec0000010000 */
[----:B------:R-:W4:Y:S02]  /*2010*/  SYNCS.PHASECHK.TRANS64.TRYWAIT P0, [UR28+0x14000], R2 ;  /* 0x01400002ff0075a7 */ /* 0x000f24000800111c */
[----:B--2-4-:R-:W-:Y:S05]  /*2020*/  @!P0 BRA `(.L_x_64) ;  /* 0x0000000800dc8947 */ /* 0x014fea0003800000 */
.L_x_81:
[----:B------:R-:W-:Y:S05]  /*2030*/  BRA.U UP0, `(.L_x_65) ;  /* 0x00000001004c7547 */ /* 0x000fea000b800000 */
[----:B------:R-:W-:Y:S02]  /*2040*/  USHF.R.U32.HI UR10, URZ, 0x4, UR16 ;  /* 0x00000004ff0a7899 */ /* 0x000fe40008011610 */
[----:B------:R-:W-:Y:S02]  /*2050*/  USHF.R.U32.HI UR12, URZ, 0x4, UR12 ;  /* 0x00000004ff0c7899 */ /* 0x000fe4000801160c */
[----:B------:R-:W-:Y:S02]  /*2060*/  USGXT.U32 UR10, UR10, 0xe ;  /* 0x0000000e0a0a789a */ /* 0x000fe40008000000 */
[----:B------:R-:W-:Y:S02]  /*2070*/  USGXT.U32 UR12, UR12, 0xe ;  /* 0x0000000e0c0c789a */ /* 0x000fe40008000000 */
[----:B------:R-:W-:Y:S02]  /*2080*/  UIADD3 UR16, UP0, UPT, UR10, 0x2, URZ ;  /* 0x000000020a107890 */ /* 0x000fe4000ff1e0ff */
[----:B------:R-:W-:Y:S01]  /*2090*/  UIADD3 UR30, UP1, UPT, UR12, 0x2, URZ ;  /* 0x000000020c1e7890 */ /* 0x000fe2000ff3e0ff */
[----:B------:R-:W-:Y:S01]  /*20a0*/  UMOV UR5, URZ ;  /* 0x000000ff00057c82 */ /* 0x000fe20008000000 */
[----:B------:R-:W-:Y:S01]  /*20b0*/  UMOV UR6, URZ ;  /* 0x000000ff00067c82 */ /* 0x000fe20008000000 */
[----:B------:R-:W-:-:S02]  /*20c0*/  UIADD3.X UR17, UPT, UPT, UR5, -0x7fffbfe0, URZ, UP0, !UPT ;  /* 0x8000402005117890 */ /* 0x000fc400087fe4ff */
[----:B------:R-:W-:Y:S01]  /*20d0*/  UIADD3.X UR31, UPT, UPT, UR6, -0x7fffbfe0, URZ, UP1, !UPT ;  /* 0x80004020061f7890 */ /* 0x000fe20008ffe4ff */
[----:B------:R-:W-:Y:S01]  /*20e0*/  UMOV UR32, 0x0 ;  /* 0x0000000000207882 */ /* 0x000fe20000000000 */
[----:B------:R-:W-:Y:S01]  /*20f0*/  UMOV UR33, 0x4400010 ;  /* 0x0440001000217882 */ /* 0x000fe20000000000 */
[----:B------:R-:W-:Y:S01]  /*2100*/  UMOV UR11, 0x80004020 ;  /* 0x80004020000b7882 */ /* 0x000fe20000000000 */
[----:B------:R-:W-:Y:S01]  /*2110*/  UMOV UR13, 0x80004020 ;  /* 0x80004020000d7882 */ /* 0x000fe20000000000 */
[----:B------:R-:W-:Y:S01]  /*2120*/  UMOV UR6, 0x0 ;  /* 0x0000000000067882 */ /* 0x000fe20000000000 */
[----:B------:R-:W-:Y:S01]  /*2130*/  UMOV UR7, 0x4400010 ;  /* 0x0440001000077882 */ /* 0x000fe20000000000 */
[----:B------:R2:W-:Y:S02]  /*2140*/  UTCQMMA gdesc[UR10], gdesc[UR12], tmem[UR23], tmem[UR32], idesc[UR33], UPT ;  /* 0x00ff200c0a0075ea */ /* 0x0005e4000b800317 */
[----:B------:R2:W-:Y:S01]  /*2150*/  UTCQMMA gdesc[UR16], gdesc[UR30], tmem[UR23], tmem[UR6], idesc[UR7], UPT ;  /* 0x00ff061e100075ea */ /* 0x0005e2000b800317 */
[----:B------:R-:W-:-:S02]  /*2160*/  NOP ;  /* 0x0000000000007918 */ /* 0x000fc40000000000 */
.L_x_65:
[----:B------:R-:W-:Y:S01]  /*2170*/  ELECT P0, URZ, PT ;  /* 0x0000000000ff782f */ /* 0x000fe20003800000 */
[----:B--2---:R-:W-:-:S03]  /*2180*/  UIADD3 UR6, UPT, UPT, UR28, 0x14020, URZ ;  /* 0x000140201c067890 */ /* 0x004fc6000fffe0ff */
[----:B------:R-:W-:Y:S01]  /*2190*/  ISETP.LT.U32.AND P0, PT, R68, 0x20, P0 ;  /* 0x000000204400780c */ /* 0x000fe20000701070 */
[----:B------:R-:W-:-:S12]  /*21a0*/  UMOV UR7, URZ ;  /* 0x000000ff00077c82 */ /* 0x000fd80008000000 */
[----:B------:R-:W-:Y:S01]  /*21b0*/  VOTEU.ANY UP0, P0 ;  /* 0x0000000000ff7886 */ /* 0x000fe20000000100 */
[----:B------:R-:W-:-:S04]  /*21c0*/  VOTEU.ANY UP1, P0 ;  /* 0x0000000000ff7886 */ /* 0x000fc80000020100 */
[----:B------:R-:W-:Y:S02]  /*21d0*/  @UP0 UMOV UR6, UR6 ;  /* 0x0000000600060c82 */ /* 0x000fe40008000000 */
[----:B------:R2:W-:Y:S01]  /*21e0*/  @UP1 UTCBAR [UR6], URZ ;  /* 0x000000ff060013e9 */ /* 0x0005e200080000ff */
[----:B------:R-:W-:Y:S06]  /*21f0*/  BAR.SYNC.DEFER_BLOCKING 0x0 ;  /* 0x0000000000007b1d */ /* 0x000fec0000010000 */
[----:B------:R-:W4:Y:S02]  /*2200*/  SYNCS.PHASECHK.TRANS64.TRYWAIT P0, [UR28+0x14020], R2 ;  /* 0x01402002ff0075a7 */ /* 0x000f24000800111c */
[----:B--2-4-:R-:W-:Y:S05]  /*2210*/  @!P0 BRA `(.L_x_66) ;  /* 0x00000008006c8947 */ /* 0x014fea0003800000 */
.L_x_82:
[----:B------:R-:W-:Y:S02]  /*2220*/  UIADD3 UR9, UPT, UPT, UR9, 0x1, URZ ;  /* 0x0000000109097890 */ /* 0x000fe4000fffe0ff */
[----:B------:R-:W-:Y:S02]  /*2230*/  UIADD3 UR18, UPT, UPT, UR18, 0x40, URZ ;  /* 0x0000004012127890 */ /* 0x000fe4000fffe0ff */
[----:B------:R-:W-:-:S04]  /*2240*/  UISETP.NE.U32.AND UP0, UPT, UR9, 0x4, UPT ;  /* 0x000000040900788c */ /* 0x000fc8000bf05070 */
[----:B------:R-:W-:Y:S02]  /*2250*/  USEL UR5, URZ, 0x1, UP0 ;  /* 0x00000001ff057887 */ /* 0x000fe40008000000 */
[----:B------:R-:W-:Y:S02]  /*2260*/  USEL UR9, UR9, URZ, UP0 ;  /* 0x000000ff09097287 */ /* 0x000fe40008000000 */
[----:B-1----:R-:W-:Y:S02]  /*2270*/  UISETP.GE.AND UP0, UPT, UR18, UR29, UPT ;  /* 0x0000001d1200728c */ /* 0x002fe4000bf06270 */
[----:B------:R-:W-:-:S07]  /*2280*/  ULOP3.LUT UR4, UR4, UR5, URZ, 0x3c, !UPT ;  /* 0x0000000504047292 */ /* 0x000fce000f8e3cff */
[----:B------:R-:W-:Y:S05]  /*2290*/  BRA.U !UP0, `(.L_x_67) ;  /* 0xfffffff908ec7547 */ /* 0x000fea000b83ffff */
.L_x_60:
[----:B--2-4-:R-:W-:Y:S01]  /*22a0*/  BAR.SYNC.DEFER_BLOCKING 0x0 ;  /* 0x0000000000007b1d */ /* 0x014fe20000010000 */
[----:B------:R-:W-:-:S05]  /*22b0*/  IMAD.SHL.U32 R2, R0, 0x40, RZ ;  /* 0x0000004000027824 */ /* 0x000fca00078e00ff */
[----:B------:R-:W-:Y:S04]  /*22c0*/  BSSY.RECONVERGENT B4, `(.L_x_68) ;  /* 0x0000004000047945 */ /* 0x000fe80003800200 */
[----:B------:R-:W-:Y:S05]  /*22d0*/  @P3 BRA `(.L_x_69) ;  /* 0x0000000000083947 */ /* 0x000fea0003800000 */
[----:B------:R-:W1:Y:S02]  /*22e0*/  SYNCS.CCTL.IV [UR8+0x14000] ;  /* 0x01400000ff0079b1 */ /* 0x000e640008000008 */
[----:B-1----:R-:W1:Y:S02]  /*22f0*/  SYNCS.CCTL.IV [UR8+0x14020] ;  /* 0x01402000ff0079b1 */ /* 0x002e640008000008 */
.L_x_69:
[----:B------:R-:W-:Y:S05]  /*2300*/  BSYNC.RECONVERGENT B4 ;  /* 0x0000000000047941 */ /* 0x000fea0003800200 */
.L_x_68:
[----:B-1----:R-:W-:Y:S06]  /*2310*/  BAR.SYNC.DEFER_BLOCKING 0x0 ;  /* 0x0000000000007b1d */ /* 0x002fec0000010000 */
[----:B------:R-:W-:Y:S04]  /*2320*/  BSSY.RECONVERGENT B4, `(.L_x_70) ;  /* 0x0000004000047945 */ /* 0x000fe80003800200 */
[----:B------:R-:W-:Y:S05]  /*2330*/  @P3 BRA `(.L_x_71) ;  /* 0x0000000000083947 */ /* 0x000fea0003800000 */
[----:B------:R-:W1:Y:S02]  /*2340*/  SYNCS.CCTL.IV [UR8+0x14008] ;  /* 0x01400800ff0079b1 */ /* 0x000e640008000008 */
[----:B-1----:R-:W1:Y:S02]  /*2350*/  SYNCS.CCTL.IV [UR8+0x14028] ;  /* 0x01402800ff0079b1 */ /* 0x002e640008000008 */
.L_x_71:
[----:B------:R-:W-:Y:S05]  /*2360*/  BSYNC.RECONVERGENT B4 ;  /* 0x0000000000047941 */ /* 0x000fea0003800200 */
.L_x_70:
[----:B-1----:R-:W-:Y:S06]  /*2370*/  BAR.SYNC.DEFER_BLOCKING 0x0 ;  /* 0x0000000000007b1d */ /* 0x002fec0000010000 */
[----:B------:R-:W-:Y:S04]  /*2380*/  BSSY.RECONVERGENT B4, `(.L_x_72) ;  /* 0x0000004000047945 */ /* 0x000fe80003800200 */
[----:B------:R-:W-:Y:S05]  /*2390*/  @P3 BRA `(.L_x_73) ;  /* 0x0000000000083947 */ /* 0x000fea0003800000 */
[----:B------:R-:W1:Y:S02]  /*23a0*/  SYNCS.CCTL.IV [UR8+0x14010] ;  /* 0x01401000ff0079b1 */ /* 0x000e640008000008 */
[----:B-1----:R-:W1:Y:S02]  /*23b0*/  SYNCS.CCTL.IV [UR8+0x14030] ;  /* 0x01403000ff0079b1 */ /* 0x002e640008000008 */
.L_x_73:
[----:B------:R-:W-:Y:S05]  /*23c0*/  BSYNC.RECONVERGENT B4 ;  /* 0x0000000000047941 */ /* 0x000fea0003800200 */
.L_x_72:
[----:B-1----:R-:W-:Y:S06]  /*23d0*/  BAR.SYNC.DEFER_BLOCKING 0x0 ;  /* 0x0000000000007b1d */ /* 0x002fec0000010000 */
[----:B------:R-:W-:Y:S04]  /*23e0*/  BSSY.RECONVERGENT B4, `(.L_x_74) ;  /* 0x0000004000047945 */ /* 0x000fe80003800200 */
[----:B------:R-:W-:Y:S05]  /*23f0*/  @P3 BRA `(.L_x_75) ;  /* 0x0000000000083947 */ /* 0x000fea0003800000 */
[----:B------:R-:W1:Y:S02]  /*2400*/  SYNCS.CCTL.IV [UR8+0x14018] ;  /* 0x01401800ff0079b1 */ /* 0x000e640008000008 */
[----:B-1----:R-:W1:Y:S02]  /*2410*/  SYNCS.CCTL.IV [UR8+0x14038] ;  /* 0x01403800ff0079b1 */ /* 0x002e640008000008 */
.L_x_75:
[----:B------:R-:W-:Y:S05]  /*2420*/  BSYNC.RECONVERGENT B4 ;  /* 0x0000000000047941 */ /* 0x000fea0003800200 */
.L_x_74:
[----:B------:R-:W-:Y:S01]  /*2430*/  USHF.L.U32 UR4, UR22, 0x15, URZ ;  /* 0x0000001516047899 */ /* 0x000fe200080006ff */
[----:B------:R-:W-:Y:S01]  /*2440*/  IMAD.SHL.U32 R3, R0, 0x10, RZ ;  /* 0x0000001000037824 */ /* 0x000fe200078e00ff */
[----:B------:R-:W-:Y:S01]  /*2450*/  USHF.L.U32 UR5, UR22, 0x5, URZ ;  /* 0x0000000516057899 */ /* 0x000fe200080006ff */
[----:B------:R-:W-:Y:S01]  /*2460*/  LOP3.LUT R2, R2, 0x3800, RZ, 0xc0, !PT ;  /* 0x0000380002027812 */ /* 0x000fe200078ec0ff */
[----:B------:R-:W-:Y:S02]  /*2470*/  ULOP3.LUT UR4, UR4, 0x600000, URZ, 0xc0, !UPT ;  /* 0x0060000004047892 */ /* 0x000fe4000f8ec0ff */
[----:B------:R-:W-:Y:S01]  /*2480*/  ULOP3.LUT UR5, UR5, 0x80, URZ, 0xc0, !UPT ;  /* 0x0000008005057892 */ /* 0x000fe2000f8ec0ff */
[----:B------:R-:W-:Y:S01]  /*2490*/  LOP3.LUT R3, R2, 0x70, R3, 0xf8, !PT ;  /* 0x0000007002037812 */ /* 0x000fe200078ef803 */
[C---:B------:R-:W-:Y:S01]  /*24a0*/  IMAD.SHL.U32 R2, R0.reuse, 0x4, RZ ;  /* 0x0000000400027824 */ /* 0x040fe200078e00ff */
[----:B------:R-:W-:Y:S01]  /*24b0*/  ELECT P0, URZ, PT ;  /* 0x0000000000ff782f */ /* 0x000fe20003800000 */
[----:B------:R-:W-:Y:S01]  /*24c0*/  IMAD.SHL.U32 R0, R0, 0x80, RZ ;  /* 0x0000008000007824 */ /* 0x000fe200078e00ff */
[----:B------:R-:W-:-:S02]  /*24d0*/  UIADD3 UR4, UPT, UPT, UR5, UR4, UR23 ;  /* 0x0000000405047290 */ /* 0x000fc4000fffe017 */
[----:B------:R-:W-:Y:S01]  /*24e0*/  LOP3.LUT R3, R3, 0x40, R2, 0x78, !PT ;  /* 0x0000004003037812 */ /* 0x000fe200078e7802 */
[----:B------:R-:W-:Y:S01]  /*24f0*/  ULOP3.LUT UR22, UR22, 0x1, URZ, 0xc0, !UPT ;  /* 0x0000000116167892 */ /* 0x000fe2000f8ec0ff */
[----:B------:R-:W-:Y:S01]  /*2500*/  ISETP.LT.U32.AND P0, PT, R68, 0x40, P0 ;  /* 0x000000404400780c */ /* 0x000fe20000701070 */
[----:B------:R-:W-:Y:S01]  /*2510*/  UMOV UR6, UR19 ;  /* 0x0000001300067c82 */ /* 0x000fe20008000000 */
[----:B------:R-:W-:Y:S01]  /*2520*/  LOP3.LUT R0, R3, 0x780, R0, 0xf8, !PT ;  /* 0x0000078003007812 */ /* 0x000fe200078ef800 */
[----:B------:R-:W-:Y:S02]  /*2530*/  ULEA UR5, UR22, UR15, 0x7 ;  /* 0x0000000f16057291 */ /* 0x000fe4000f8e38ff */
[----:B---3--:R-:W-:Y:S01]  /*2540*/  LDTM.16dp32bit_t0_t15.x64 R4, tmem[UR4] ;  /* 0x00000004000479ee */ /* 0x008fe20008b00000 */
[----:B------:R-:W2:Y:S01]  /*2550*/  LDTM.16dp32bit_t16_t31.x64 R4, tmem[UR4+0x40] ;  /* 0x00004004000479ee */ /* 0x000ea20008b20000 */
[C---:B------:R-:W-:Y:S01]  /*2560*/  LOP3.LUT R2, R0.reuse, 0x10, RZ, 0x3c, !PT ;  /* 0x0000001000027812 */ /* 0x040fe200078e3cff */
[----:B------:R-:W-:Y:S01]  /*2570*/  NOP ;  /* 0x0000000000007918 */ /* 0x000fe20000000000 */
[----:B------:R-:W-:Y:S01]  /*2580*/  LOP3.LUT R3, R0, 0x20, RZ, 0x3c, !PT ;  /* 0x0000002000037812 */ /* 0x000fe200078e3cff */
[----:B------:R-:W-:-:S03]  /*2590*/  ULEA UR4, UR22, UR8, 0xd ;  /* 0x0000000816047291 */ /* 0x000fc6000f8e68ff */
[----:B--2---:R-:W-:Y:S01]  /*25a0*/  VOTEU.ANY UP1, P0 ;  /* 0x0000000000ff7886 */ /* 0x004fe20000020100 */
[----:B------:R-:W-:Y:S01]  /*25b0*/  VOTEU.ANY UP0, P0 ;  /* 0x0000000000ff7886 */ /* 0x000fe20000000100 */
[----:B------:R-:W-:Y:S02]  /*25c0*/  F2FP.SATFINITE.E4M3.F32.PACK_AB_MERGE_C R6, R7, R6, RZ ;  /* 0x000000060706723e */ /* 0x000fe400048070ff */
[----:B------:R-:W-:Y:S02]  /*25d0*/  F2FP.SATFINITE.E4M3.F32.PACK_AB_MERGE_C R10, R11, R10, RZ ;  /* 0x0000000a0b0a723e */ /* 0x000fe400048070ff */
[----:B------:R-:W-:Y:S02]  /*25e0*/  F2FP.SATFINITE.E4M3.F32.PACK_AB_MERGE_C R14, R15, R14, RZ ;  /* 0x0000000e0f0e723e */ /* 0x000fe400048070ff */
[----:B------:R-:W-:Y:S02]  /*25f0*/  F2FP.SATFINITE.E4M3.F32.PACK_AB_MERGE_C R7, R19, R18, RZ ;  /* 0x000000121307723e */ /* 0x000fe400048070ff */
[----:B------:R-:W-:-:S02]  /*2600*/  F2FP.SATFINITE.E4M3.F32.PACK_AB_MERGE_C R22, R23, R22, RZ ;  /* 0x000000161716723e */ /* 0x000fc400048070ff */
[----:B------:R-:W-:Y:S02]  /*2610*/  F2FP.SATFINITE.E4M3.F32.PACK_AB_MERGE_C R26, R27, R26, RZ ;  /* 0x0000001a1b1a723e */ /* 0x000fe400048070ff */
        /* <DEDUP_REMOVED lines=10> */
[----:B------:R-:W-:-:S02]  /*26c0*/  F2FP.SATFINITE.E4M3.F32.PACK_AB_MERGE_C R4, R5, R4, R6 ;  /* 0x000000040504723e */ /* 0x000fc40004807006 */
[----:B------:R-:W-:Y:S02]  /*26d0*/  F2FP.SATFINITE.E4M3.F32.PACK_AB_MERGE_C R5, R9, R8, R10 ;  /* 0x000000080905723e */ /* 0x000fe4000480700a */
[----:B------:R-:W-:Y:S02]  /*26e0*/  F2FP.SATFINITE.E4M3.F32.PACK_AB_MERGE_C R6, R13, R12, R14 ;  /* 0x0000000c0d06723e */ /* 0x000fe4000480700e */
[----:B------:R-:W-:Y:S02]  /*26f0*/  F2FP.SATFINITE.E4M3.F32.PACK_AB_MERGE_C R7, R17, R16, R7 ;  /* 0x000000101107723e */ /* 0x000fe40004807007 */
[----:B------:R-:W-:Y:S02]  /*2700*/  F2FP.SATFINITE.E4M3.F32.PACK_AB_MERGE_C R20, R21, R20, R22 ;  /* 0x000000141514723e */ /* 0x000fe40004807016 */
[----:B------:R-:W-:Y:S01]  /*2710*/  F2FP.SATFINITE.E4M3.F32.PACK_AB_MERGE_C R21, R25, R24, R26 ;  /* 0x000000181915723e */ /* 0x000fe2000480701a */
[----:B-1----:R1:W-:Y:S01]  /*2720*/  STS.128 [R0+UR8], R4 ;  /* 0x0000000400007988 */ /* 0x0023e20008000c08 */
[----:B------:R-:W-:-:S02]  /*2730*/  F2FP.SATFINITE.E4M3.F32.PACK_AB_MERGE_C R22, R29, R28, R30 ;  /* 0x0000001c1d16723e */ /* 0x000fc4000480701e */
[----:B------:R-:W-:Y:S02]  /*2740*/  F2FP.SATFINITE.E4M3.F32.PACK_AB_MERGE_C R23, R33, R32, R34 ;  /* 0x000000202117723e */ /* 0x000fe40004807022 */
[----:B------:R-:W-:Y:S02]  /*2750*/  F2FP.SATFINITE.E4M3.F32.PACK_AB_MERGE_C R36, R37, R36, R38 ;  /* 0x000000242524723e */ /* 0x000fe40004807026 */
[----:B------:R-:W-:Y:S01]  /*2760*/  F2FP.SATFINITE.E4M3.F32.PACK_AB_MERGE_C R37, R41, R40, R42 ;  /* 0x000000282925723e */ /* 0x000fe2000480702a */
[----:B------:R1:W-:Y:S01]  /*2770*/  STS.128 [R2+UR8], R20 ;  /* 0x0000001402007988 */ /* 0x0003e20008000c08 */
[----:B------:R-:W-:Y:S02]  /*2780*/  F2FP.SATFINITE.E4M3.F32.PACK_AB_MERGE_C R38, R45, R44, R46 ;  /* 0x0000002c2d26723e */ /* 0x000fe4000480702e */
[----:B------:R-:W-:Y:S02]  /*2790*/  F2FP.SATFINITE.E4M3.F32.PACK_AB_MERGE_C R39, R49, R48, R50 ;  /* 0x000000303127723e */ /* 0x000fe40004807032 */
[----:B------:R-:W-:-:S02]  /*27a0*/  F2FP.SATFINITE.E4M3.F32.PACK_AB_MERGE_C R52, R53, R52, R54 ;  /* 0x000000343534723e */ /* 0x000fc40004807036 */
[----:B------:R-:W-:Y:S01]  /*27b0*/  F2FP.SATFINITE.E4M3.F32.PACK_AB_MERGE_C R53, R57, R56, R58 ;  /* 0x000000383935723e */ /* 0x000fe2000480703a */
[----:B------:R1:W-:Y:S01]  /*27c0*/  STS.128 [R3+UR8], R36 ;  /* 0x0000002403007988 */ /* 0x0003e20008000c08 */
[----:B------:R-:W-:Y:S02]  /*27d0*/  F2FP.SATFINITE.E4M3.F32.PACK_AB_MERGE_C R54, R61, R60, R62 ;  /* 0x0000003c3d36723e */ /* 0x000fe4000480703e */
[----:B------:R-:W-:Y:S02]  /*27e0*/  F2FP.SATFINITE.E4M3.F32.PACK_AB_MERGE_C R55, R65, R64, R66 ;  /* 0x000000404137723e */ /* 0x000fe40004807042 */
[----:B------:R-:W-:-:S05]  /*27f0*/  LOP3.LUT R8, R0, 0x30, RZ, 0x3c, !PT ;  /* 0x0000003000087812 */ /* 0x000fca00078e3cff */
[----:B------:R1:W-:Y:S01]  /*2800*/  STS.128 [R8+UR8], R52 ;  /* 0x0000003408007988 */ /* 0x0003e20008000c08 */
[----:B------:R2:W-:Y:S06]  /*2810*/  MEMBAR.ALL.CTA ;  /* 0x0000000000007992 */ /* 0x0005ec0000008000 */
[----:B--2---:R-:W2:Y:S02]  /*2820*/  FENCE.VIEW.ASYNC.S ;  /* 0x00000000000073c6 */ /* 0x004ea40000000000 */
[----:B--2---:R-:W-:Y:S06]  /*2830*/  BAR.SYNC.DEFER_BLOCKING 0x0 ;  /* 0x0000000000007b1d */ /* 0x004fec0000010000 */
[----:B------:R1:W-:Y:S01]  /*2840*/  @UP1 UTMASTG.2D [UR4], [UR20] ;  /* 0x00000004140013b5 */ /* 0x0003e20008008000 */
[----:B------:R0:W-:Y:S01]  /*2850*/  UTMACMDFLUSH ;  /* 0x00000000000079b7 */ /* 0x0001e20000000000 */
[----:B------:R-:W-:-:S04]  /*2860*/  DEPBAR.LE SB0, 0x0 ;  /* 0x000080000000791a */ /* 0x000fc80000000000 */
[----:B------:R-:W-:Y:S08]  /*2870*/  BAR.SYNC.DEFER_BLOCKING 0x0 ;  /* 0x0000000000007b1d */ /* 0x000ff00000010000 */
[----:B------:R-:W-:Y:S06]  /*2880*/  BAR.SYNC.DEFER_BLOCKING 0x0 ;  /* 0x0000000000007b1d */ /* 0x000fec0000010000 */
[----:B-1----:R-:W-:Y:S05]  /*2890*/  @P2 BRA `(.L_x_76) ;  /* 0x0000000000a02947 */ /* 0x002fea0003800000 */
[----:B------:R-:W1:Y:S01]  /*28a0*/  S2UR UR5, SR_CgaCtaId ;  /* 0x00000000000579c3 */ /* 0x000e620000008800 */
[----:B------:R-:W-:Y:S01]  /*28b0*/  NOP ;  /* 0x0000000000007918 */ /* 0x000fe20000000000 */
[----:B------:R-:W-:Y:S01]  /*28c0*/  UMOV UR4, 0x50 ;  /* 0x0000005000047882 */ /* 0x000fe20000000000 */
[----:B------:R-:W-:Y:S02]  /*28d0*/  IMAD.U32 R0, RZ, RZ, UR23 ;  /* 0x00000017ff007e24 */ /* 0x000fe4000f8e00ff */
[----:B------:R-:W-:Y:S02]  /*28e0*/  IMAD.MOV.U32 R3, RZ, RZ, 0xff ;  /* 0x000000ffff037424 */ /* 0x000fe400078e00ff */
[----:B------:R-:W-:Y:S01]  /*28f0*/  IMAD.MOV.U32 R7, RZ, RZ, 0x1 ;  /* 0x00000001ff077424 */ /* 0x000fe200078e00ff */
[----:B------:R-:W-:-:S04]  /*2900*/  LOP3.LUT R0, R0, 0xffff, RZ, 0xc0, !PT ;  /* 0x0000ffff00007812 */ /* 0x000fc800078ec0ff */
[----:B------:R-:W-:-:S05]  /*2910*/  SHF.R.U32.HI R0, RZ, 0x5, R0 ;  /* 0x00000005ff007819 */ /* 0x000fca0000011600 */
[----:B------:R-:W-:Y:S01]  /*2920*/  VIADD R2, R0, 0x10 ;  /* 0x0000001000027836 */ /* 0x000fe20000000000 */
[----:B------:R-:W-:Y:S01]  /*2930*/  SHF.L.U32 R0, R3, R0, RZ ;  /* 0x0000000003007219 */ /* 0x000fe200000006ff */
[----:B-1----:R-:W-:-:S03]  /*2940*/  ULEA UR6, UR5, UR4, 0x18 ;  /* 0x0000000405067291 */ /* 0x002fc6000f8ec0ff */
[----:B------:R-:W-:-:S04]  /*2950*/  SHF.L.U32 R3, R7, R2, RZ ;  /* 0x0000000207037219 */ /* 0x000fc800000006ff */
[----:B------:R-:W-:Y:S02]  /*2960*/  LOP3.LUT R0, R3, R0, RZ, 0xfc, !PT ;  /* 0x0000000003007212 */ /* 0x000fe400078efcff */
[----:B------:R-:W1:Y:S02]  /*2970*/  LDS R5, [UR6] ;  /* 0x00000006ff057984 */ /* 0x000e640008000800 */
[C---:B------:R-:W-:Y:S02]  /*2980*/  LOP3.LUT R2, R0.reuse, 0xffff, RZ, 0xc0, !PT ;  /* 0x0000ffff00027812 */ /* 0x040fe400078ec0ff */
[----:B-1----:R-:W-:-:S04]  /*2990*/  LOP3.LUT R3, R0, 0xffff, R5, 0x80, !PT ;  /* 0x0000ffff00037812 */ /* 0x002fc800078e8005 */
[----:B------:R-:W-:-:S13]  /*29a0*/  ISETP.NE.AND P0, PT, R3, R2, PT ;  /* 0x000000020300720c */ /* 0x000fda0003f05270 */
[----:B------:R-:W-:Y:S05]  /*29b0*/  @P0 BRA `(.L_x_77) ;  /* 0x0000000000500947 */ /* 0x000fea0003800000 */
[----:B------:R-:W-:Y:S02]  /*29c0*/  SHF.R.U32.HI R5, RZ, 0x10, R5 ;  /* 0x00000010ff057819 */ /* 0x000fe40000011605 */
[----:B------:R-:W-:-:S04]  /*29d0*/  SHF.R.U32.HI R2, RZ, 0x10, R0 ;  /* 0x00000010ff027819 */ /* 0x000fc80000011600 */
[----:B------:R-:W-:-:S04]  /*29e0*/  LOP3.LUT R5, R5, R2, RZ, 0xc0, !PT ;  /* 0x0000000205057212 */ /* 0x000fc800078ec0ff */
[----:B------:R-:W-:-:S13]  /*29f0*/  ISETP.NE.AND P0, PT, R5, R2, PT ;  /* 0x000000020500720c */ /* 0x000fda0003f05270 */
[----:B------:R-:W-:Y:S05]  /*2a00*/  @P0 BRA `(.L_x_78) ;  /* 0x0000000000300947 */ /* 0x000fea0003800000 */
[----:B------:R-:W-:Y:S01]  /*2a10*/  R2UR UR4, R0 ;  /* 0x00000000000472ca */ /* 0x000fe200000e0000 */
[----:B------:R-:W-:Y:S01]  /*2a20*/  VOTEU.ANY UR5, UPT, PT ;  /* 0x0000000000057886 */ /* 0x000fe200038e0100 */
[----:B------:R-:W1:Y:S01]  /*2a30*/  S2R R0, SR_LANEID ;  /* 0x0000000000007919 */ /* 0x000e620000000000 */
[----:B------:R-:W-:-:S10]  /*2a40*/  UFLO.U32 UR5, UR5 ;  /* 0x00000005000572bd */ /* 0x000fd400080e0000 */
[----:B------:R-:W-:-:S06]  /*2a50*/  ULOP3.LUT UR4, URZ, UR4, URZ, 0x33, !UPT ;  /* 0x00000004ff047292 */ /* 0x000fcc000f8e33ff */
[----:B------:R-:W-:-:S04]  /*2a60*/  IMAD.U32 R2, RZ, RZ, UR4 ;  /* 0x00000004ff027e24 */ /* 0x000fc8000f8e00ff */
[----:B------:R-:W2:Y:S02]  /*2a70*/  REDUX UR7, R2 ;  /* 0x00000000020773c4 */ /* 0x000ea40000000000 */
[----:B------:R3:W-:Y:S01]  /*2a80*/  UTCATOMSWS.AND URZ, UR4 ;  /* 0x0000000400ff79e3 */ /* 0x0007e20008000000 */
[----:B-1----:R-:W-:Y:S01]  /*2a90*/  ISETP.EQ.U32.AND P0, PT, R0, UR5, PT ;  /* 0x0000000500007c0c */ /* 0x002fe2000bf02070 */
[----:B--2---:R-:W-:-:S12]  /*2aa0*/  IMAD.U32 R0, RZ, RZ, UR7 ;  /* 0x00000007ff007e24 */ /* 0x004fd8000f8e00ff */
[----:B------:R3:W-:Y:S01]  /*2ab0*/  @P0 ATOMS.AND RZ, [UR6], R0 ;  /* 0x00000000ffff098c */ /* 0x0007e2000a800006 */
[----:B------:R-:W-:Y:S05]  /*2ac0*/  BRA `(.L_x_76) ;  /* 0x0000000000147947 */ /* 0x000fea0003800000 */
.L_x_78:
[----:B------:R-:W-:-:S07]  /*2ad0*/  MOV R2, 0x2af0 ;  /* 0x00002af000027802 */ /* 0x000fce0000000f00 */
[----:B------:R-:W-:Y:S05]  /*2ae0*/  CALL.REL.NOINC `($__internal_0_$__cuda_sm10x_tcgen05_guardrail_trap_col_being_dealloced_not_returned_by_alloc) ;  /* 0x0000000000447944 */ /* 0x000fea0003c00000 */
[----:B------:R-:W-:Y:S05]  /*2af0*/  BRA `(.L_x_76) ;  /* 0x0000000000087947 */ /* 0x000fea0003800000 */
.L_x_77:
[----:B------:R-:W-:-:S07]  /*2b00*/  MOV R2, 0x2b20 ;  /* 0x00002b2000027802 */ /* 0x000fce0000000f00 */
[----:B------:R-:W-:Y:S05]  /*2b10*/  CALL.REL.NOINC `($__internal_2_$__cuda_sm10x_tcgen05_guardrail_trap_unallocated_columns_being_dealloced) ;  /* 0x0000000000507944 */ /* 0x000fea0003c00000 */
.L_x_76:
[----:B------:R-:W-:Y:S01]  /*2b20*/  NOP ;  /* 0x0000000000007918 */ /* 0x000fe20000000000 */
[----:B---3--:R-:W-:Y:S05]  /*2b30*/  EXIT ;  /* 0x000000000000794d */ /* 0x008fea0003800000 */
.L_x_61:
[----:B------:R-:W1:Y:S02]  /*2b40*/  SYNCS.PHASECHK.TRANS64.TRYWAIT P0, [UR8+0x14000], RZ ;  /* 0x014000ffff0075a7 */ /* 0x000e640008001108 */
[----:B-1----:R-:W-:Y:S05]  /*2b50*/  @!P0 BRA `(.L_x_61) ;  /* 0xfffffffc00f88947 */ /* 0x002fea000383ffff */
[----:B------:R-:W-:Y:S05]  /*2b60*/  BRA `(.L_x_79) ;  /* 0xfffffff000247947 */ /* 0x000fea000383ffff */
.L_x_63:
[----:B------:R-:W1:Y:S02]  /*2b70*/  SYNCS.PHASECHK.TRANS64.TRYWAIT P1, [UR8+0x14020], RZ ;  /* 0x014020ffff0075a7 */ /* 0x000e640008021108 */
[----:B-1----:R-:W-:Y:S05]  /*2b80*/  @!P1 BRA `(.L_x_63) ;  /* 0xfffffffc00f89947 */ /* 0x002fea000383ffff */
[----:B------:R-:W-:Y:S05]  /*2b90*/  BRA `(.L_x_80) ;  /* 0xfffffff000987947 */ /* 0x000fea000383ffff */
.L_x_64:
[----:B------:R-:W2:Y:S02]  /*2ba0*/  SYNCS.PHASECHK.TRANS64.TRYWAIT P0, [UR28+0x14000], R2 ;  /* 0x01400002ff0075a7 */ /* 0x000ea4000800111c */
[----:B--2---:R-:W-:Y:S05]  /*2bb0*/  @!P0 BRA `(.L_x_64) ;  /* 0xfffffffc00f88947 */ /* 0x004fea000383ffff */
[----:B------:R-:W-:Y:S05]  /*2bc0*/  BRA `(.L_x_81) ;  /* 0xfffffff400187947 */ /* 0x000fea000383ffff */
.L_x_66:
[----:B------:R-:W2:Y:S02]  /*2bd0*/  SYNCS.PHASECHK.TRANS64.TRYWAIT P0, [UR28+0x14020], R2 ;  /* 0x01402002ff0075a7 */ /* 0x000ea4000800111c */
[----:B--2---:R-:W-:Y:S05]  /*2be0*/  @!P0 BRA `(.L_x_66) ;  /* 0xfffffffc00f88947 */ /* 0x004fea000383ffff */
[----:B------:R-:W-:Y:S05]  /*2bf0*/  BRA `(.L_x_82) ;  /* 0xfffffff400887947 */ /* 0x000fea000383ffff */
        .weak           $__internal_0_$__cuda_sm10x_tcgen05_guardrail_trap_col_being_dealloced_not_returned_by_alloc
        .type           $__internal_0_$__cuda_sm10x_tcgen05_guardrail_trap_col_being_dealloced_not_returned_by_alloc,@function
        .size           $__internal_0_$__cuda_sm10x_tcgen05_guardrail_trap_col_being_dealloced_not_returned_by_alloc,($__internal_1_$__cuda_sm10x_tcgen05_guardrail_trap_phase_invalid_during_alloc - $__internal_0_$__cuda_sm10x_tcgen05_guardrail_trap_col_being_dealloced_not_returned_by_alloc)
$__internal_0_$__cuda_sm10x_tcgen05_guardrail_trap_col_being_dealloced_not_returned_by_alloc:
[----:B------:R-:W-:Y:S05]  /*2c00*/  BPT.TRAP 0x1 ;  /* 0x000000040000795c */ /* 0x000fea0000300000 */
[----:B------:R-:W-:-:S04]  /*2c10*/  IMAD.MOV.U32 R3, RZ, RZ, 0x0 ;  /* 0x00000000ff037424 */ /* 0x000fc800078e00ff */
[----:B------:R-:W-:Y:S05]  /*2c20*/  RET.REL.NODEC R2 `(gluon_tcgen05) ;  /* 0xffffffd002f47950 */ /* 0x000fea0003c3ffff */
        .weak           $__internal_1_$__cuda_sm10x_tcgen05_guardrail_trap_phase_invalid_during_alloc
        .type           $__internal_1_$__cuda_sm10x_tcgen05_guardrail_trap_phase_invalid_during_alloc,@function
        .size           $__internal_1_$__cuda_sm10x_tcgen05_guardrail_trap_phase_invalid_during_alloc,($__internal_2_$__cuda_sm10x_tcgen05_guardrail_trap_unallocated_columns_being_dealloced - $__internal_1_$__cuda_sm10x_tcgen05_guardrail_trap_phase_invalid_during_alloc)
$__internal_1_$__cuda_sm10x_tcgen05_guardrail_trap_phase_invalid_during_alloc:
[----:B------:R-:W-:Y:S05]  /*2c30*/  BPT.TRAP 0x1 ;  /* 0x000000040000795c */ /* 0x000fea0000300000 */
[----:B------:R-:W-:-:S04]  /*2c40*/  IMAD.MOV.U32 R3, RZ, RZ, 0x0 ;  /* 0x00000000ff037424 */ /* 0x000fc800078e00ff */
[----:B------:R-:W-:Y:S05]  /*2c50*/  RET.REL.NODEC R2 `(gluon_tcgen05) ;  /* 0xffffffd002e87950 */ /* 0x000fea0003c3ffff */
        .weak           $__internal_2_$__cuda_sm10x_tcgen05_guardrail_trap_unallocated_columns_being_dealloced
        .type           $__internal_2_$__cuda_sm10x_tcgen05_guardrail_trap_unallocated_columns_being_dealloced,@function
        .size           $__internal_2_$__cuda_sm10x_tcgen05_guardrail_trap_unallocated_columns_being_dealloced,(.L_x_86 - $__internal_2_$__cuda_sm10x_tcgen05_guardrail_trap_unallocated_columns_being_dealloced)
$__internal_2_$__cuda_sm10x_tcgen05_guardrail_trap_unallocated_columns_being_dealloced:
[----:B------:R-:W-:Y:S05]  /*2c60*/  BPT.TRAP 0x1 ;  /* 0x000000040000795c */ /* 0x000fea0000300000 */
[----:B------:R-:W-:-:S04]  /*2c70*/  IMAD.MOV.U32 R3, RZ, RZ, 0x0 ;  /* 0x00000000ff037424 */ /* 0x000fc800078e00ff */
[----:B------:R-:W-:Y:S05]  /*2c80*/  RET.REL.NODEC R2 `(gluon_tcgen05) ;  /* 0xffffffd002dc7950 */ /* 0x000fea0003c3ffff */
.L_x_83:
[----:B------:R-:W-:-:S00]  /*2c90*/  BRA `(.L_x_83) ;  /* 0xfffffffc00fc7947 */ /* 0x000fc0000383ffff */
[----:B------:R-:W-:-:S00]  /*2ca0*/  NOP ;  /* 0x0000000000007918 */ /* 0x000fc00000000000 */
        /* <DEDUP_REMOVED lines=13> */
.L_x_86:


//--------------------- .nv.shared.gluon_tcgen05  --------------------------
	.section	.nv.shared.gluon_tcgen05,"aw",@nobits
	.sectionflags	@""
	.align	16
	.zero		1024


//--------------------- .nv.shared.reserved.0     --------------------------
	.section	.nv.shared.reserved.0,"aw",@nobits
	.align	8
	.weak		__nv_reservedSMEM_offset_0_alias
	.size		__nv_reservedSMEM_offset_0_alias, 0, 64
	.other		__nv_reservedSMEM_offset_0_alias,@"STO_CUDA_RESERVED_SHARED STV_DEFAULT"
__nv_reservedSMEM_offset_0_alias:
	.zero		0
.nv.shared.reserved.0:
	.zero		64
	.weak		__nv_reservedSMEM_allocation_phase
	.type		__nv_reservedSMEM_allocation_phase,@object
	.size		__nv_reservedSMEM_allocation_phase,(.L_0 - __nv_reservedSMEM_allocation_phase)
__nv_reservedSMEM_allocation_phase:
	.zero		1
.L_0:
	.zero		7
	.weak		__nv_reservedSMEM_devtool_atexit_pc
	.type		__nv_reservedSMEM_devtool_atexit_pc,@object
	.size		__nv_reservedSMEM_devtool_atexit_pc,(__nv_reservedSMEM_allocation_mask - __nv_reservedSMEM_devtool_atexit_pc)
__nv_reservedSMEM_devtool_atexit_pc:
	.zero		8
	.weak		__nv_reservedSMEM_allocation_mask
	.type		__nv_reservedSMEM_allocation_mask,@object
	.size		__nv_reservedSMEM_allocation_mask,(.L_2 - __nv_reservedSMEM_allocation_mask)
__nv_reservedSMEM_allocation_mask:
	.zero		4
.L_2:


//--------------------- .nv.constant0.gluon_tcgen05 --------------------------
	.section	.nv.constant0.gluon_tcgen05,"a",@progbits
	.sectionflags	@""
	.align	4
.nv.constant0.gluon_tcgen05:
	.zero		976


//--------------------- SYMBOLS --------------------------

	.type		.nv.reservedSmem.offset0,@object
	.size		.nv.reservedSmem.offset0,0x4
	.type		.nv.reservedSmem.cap,@object
	.size		.nv.reservedSmem.cap,0x4
